	.target	sm_90a

	.elftype	@"ET_EXEC"


//--------------------- .note.nv.tkinfo           --------------------------
	.section	.note.nv.tkinfo,"",@"SHT_NOTE"
	.sectionflags	@"SHF_NOTE_NV_TKINFO"
	.tkinfo
        /*0018*/ 	.word	0x00000002
        /*0030*/ 	.string	""
        /*0030*/ 	.string	"ptxas"
        /*0030*/ 	.string	"Cuda compilation tools, release 13.0, V13.0.88"
        /*0030*/ 	.string	"Build cuda_13.0.r13.0/compiler.36424714_0"
        /*0030*/ 	.string	"-v  -suppress-debug-info  -lineinfo  -arch sm_90a "



//--------------------- .note.nv.cuinfo           --------------------------
	.section	.note.nv.cuinfo,"",@"SHT_NOTE"
	.sectionflags	@"SHF_NOTE_NV_CUINFO"
        /*0018*/ 	.short	0x0002
        /*001a*/ 	.short	0x005a
        /*001c*/ 	.short	0x0082
	.zero		2


//--------------------- .nv.info                  --------------------------
	.section	.nv.info,"",@"SHT_CUDA_INFO"
	.align	4


	//----- nvinfo : EIATTR_REGCOUNT
	.align		4
        /*0000*/ 	.byte	0x04, 0x2f
        /*0002*/ 	.short	(.L_1 - .L_0)
	.align		4
.L_0:
        /*0004*/ 	.word	index@(matmul_kernel)
        /*0008*/ 	.word	0x000000ff


	//----- nvinfo : EIATTR_FRAME_SIZE
	.align		4
.L_1:
        /*000c*/ 	.byte	0x04, 0x11
        /*000e*/ 	.short	(.L_3 - .L_2)
	.align		4
.L_2:
        /*0010*/ 	.word	index@(matmul_kernel)
        /*0014*/ 	.word	0x00000000


	//----- nvinfo : EIATTR_MIN_STACK_SIZE
	.align		4
.L_3:
        /*0018*/ 	.byte	0x04, 0x12
        /*001a*/ 	.short	(.L_5 - .L_4)
	.align		4
.L_4:
        /*001c*/ 	.word	index@(matmul_kernel)
        /*0020*/ 	.word	0x00000000
.L_5:


//--------------------- .nv.compat                --------------------------
	.section	.nv.compat,"",@"SHT_CUDA_COMPAT_INFO"
	.align	4
        /*0000*/ 	.byte	0x02, 0x09, 0x01, 0x00, 0x02, 0x02, 0x04, 0x00, 0x02, 0x05, 0x05, 0x00, 0x03, 0x07, 0x01, 0x01
        /*0010*/ 	.byte	0x02, 0x03, 0x00, 0x00, 0x02, 0x06, 0x01, 0x00, 0x04, 0x0b, 0x08, 0x00, 0x00, 0x00, 0x00, 0x00
        /*0020*/ 	.byte	0x00, 0x00, 0x00, 0x00


//--------------------- .nv.info.matmul_kernel    --------------------------
	.section	.nv.info.matmul_kernel,"",@"SHT_CUDA_INFO"
	.sectionflags	@""
	.align	4


	//----- nvinfo : EIATTR_CUDA_API_VERSION
	.align		4
        /*0000*/ 	.byte	0x04, 0x37
        /*0002*/ 	.short	(.L_7 - .L_6)
.L_6:
        /*0004*/ 	.word	0x00000082


	//----- nvinfo : EIATTR_KPARAM_INFO
	.align		4
.L_7:
        /*0008*/ 	.byte	0x04, 0x17
        /*000a*/ 	.short	(.L_9 - .L_8)
.L_8:
        /*000c*/ 	.word	0x00000000
        /*0010*/ 	.short	0x000d
        /*0012*/ 	.short	0x0048
        /*0014*/ 	.byte	0x00, 0xf4, 0x21, 0x00


	//----- nvinfo : EIATTR_KPARAM_INFO
	.align		4
.L_9:
        /*0018*/ 	.byte	0x04, 0x17
        /*001a*/ 	.short	(.L_11 - .L_10)
.L_10:
        /*001c*/ 	.word	0x00000000
        /*0020*/ 	.short	0x000c
        /*0022*/ 	.short	0x0040
        /*0024*/ 	.byte	0x00, 0xf4, 0x21, 0x00


	//----- nvinfo : EIATTR_KPARAM_INFO
	.align		4
.L_11:
        /*0028*/ 	.byte	0x04, 0x17
        /*002a*/ 	.short	(.L_13 - .L_12)
.L_12:
        /*002c*/ 	.word	0x00000000
        /*0030*/ 	.short	0x000b
        /*0032*/ 	.short	0x0038
        /*0034*/ 	.byte	0x00, 0xf0, 0x11, 0x00


	//----- nvinfo : EIATTR_KPARAM_INFO
	.align		4
.L_13:
        /*0038*/ 	.byte	0x04, 0x17
        /*003a*/ 	.short	(.L_15 - .L_14)
.L_14:
        /*003c*/ 	.word	0x00000000
        /*0040*/ 	.short	0x000a
        /*0042*/ 	.short	0x0034
        /*0044*/ 	.byte	0x00, 0xf0, 0x11, 0x00


	//----- nvinfo : EIATTR_KPARAM_INFO
	.align		4
.L_15:
        /*0048*/ 	.byte	0x04, 0x17
        /*004a*/ 	.short	(.L_17 - .L_16)
.L_16:
        /*004c*/ 	.word	0x00000000
        /*0050*/ 	.short	0x0009
        /*0052*/ 	.short	0x0030
        /*0054*/ 	.byte	0x00, 0xf0, 0x11, 0x00


	//----- nvinfo : EIATTR_KPARAM_INFO
	.align		4
.L_17:
        /*0058*/ 	.byte	0x04, 0x17
        /*005a*/ 	.short	(.L_19 - .L_18)
.L_18:
        /*005c*/ 	.word	0x00000000
        /*0060*/ 	.short	0x0008
        /*0062*/ 	.short	0x002c
        /*0064*/ 	.byte	0x00, 0xf0, 0x11, 0x00


	//----- nvinfo : EIATTR_KPARAM_INFO
	.align		4
.L_19:
        /*0068*/ 	.byte	0x04, 0x17
        /*006a*/ 	.short	(.L_21 - .L_20)
.L_20:
        /*006c*/ 	.word	0x00000000
        /*0070*/ 	.short	0x0007
        /*0072*/ 	.short	0x0028
        /*0074*/ 	.byte	0x00, 0xf0, 0x11, 0x00


	//----- nvinfo : EIATTR_KPARAM_INFO
	.align		4
.L_21:
        /*0078*/ 	.byte	0x04, 0x17
        /*007a*/ 	.short	(.L_23 - .L_22)
.L_22:
        /*007c*/ 	.word	0x00000000
        /*0080*/ 	.short	0x0006
        /*0082*/ 	.short	0x0024
        /*0084*/ 	.byte	0x00, 0xf0, 0x11, 0x00


	//----- nvinfo : EIATTR_KPARAM_INFO
	.align		4
.L_23:
        /*0088*/ 	.byte	0x04, 0x17
        /*008a*/ 	.short	(.L_25 - .L_24)
.L_24:
        /*008c*/ 	.word	0x00000000
        /*0090*/ 	.short	0x0005
        /*0092*/ 	.short	0x0020
        /*0094*/ 	.byte	0x00, 0xf0, 0x11, 0x00


	//----- nvinfo : EIATTR_KPARAM_INFO
	.align		4
.L_25:
        /*0098*/ 	.byte	0x04, 0x17
        /*009a*/ 	.short	(.L_27 - .L_26)
.L_26:
        /*009c*/ 	.word	0x00000000
        /*00a0*/ 	.short	0x0004
        /*00a2*/ 	.short	0x001c
        /*00a4*/ 	.byte	0x00, 0xf0, 0x11, 0x00


	//----- nvinfo : EIATTR_KPARAM_INFO
	.align		4
.L_27:
        /*00a8*/ 	.byte	0x04, 0x17
        /*00aa*/ 	.short	(.L_29 - .L_28)
.L_28:
        /*00ac*/ 	.word	0x00000000
        /*00b0*/ 	.short	0x0003
        /*00b2*/ 	.short	0x0018
        /*00b4*/ 	.byte	0x00, 0xf0, 0x11, 0x00


	//----- nvinfo : EIATTR_KPARAM_INFO
	.align		4
.L_29:
        /*00b8*/ 	.byte	0x04, 0x17
        /*00ba*/ 	.short	(.L_31 - .L_30)
.L_30:
        /*00bc*/ 	.word	0x00000000
        /*00c0*/ 	.short	0x0002
        /*00c2*/ 	.short	0x0010
        /*00c4*/ 	.byte	0x00, 0xf4, 0x21, 0x00


	//----- nvinfo : EIATTR_KPARAM_INFO
	.align		4
.L_31:
        /*00c8*/ 	.byte	0x04, 0x17
        /*00ca*/ 	.short	(.L_33 - .L_32)
.L_32:
        /*00cc*/ 	.word	0x00000000
        /*00d0*/ 	.short	0x0001
        /*00d2*/ 	.short	0x0008
        /*00d4*/ 	.byte	0x00, 0xf4, 0x21, 0x00


	//----- nvinfo : EIATTR_KPARAM_INFO
	.align		4
.L_33:
        /*00d8*/ 	.byte	0x04, 0x17
        /*00da*/ 	.short	(.L_35 - .L_34)
.L_34:
        /*00dc*/ 	.word	0x00000000
        /*00e0*/ 	.short	0x0000
        /*00e2*/ 	.short	0x0000
        /*00e4*/ 	.byte	0x00, 0xf4, 0x21, 0x00


	//----- nvinfo : EIATTR_SPARSE_MMA_MASK
	.align		4
.L_35:
        /*00e8*/ 	.byte	0x03, 0x50
        /*00ea*/ 	.short	0x0000


	//----- nvinfo : EIATTR_MAXREG_COUNT
	.align		4
        /*00ec*/ 	.byte	0x03, 0x1b
        /*00ee*/ 	.short	0x00ff


	//----- nvinfo : EIATTR_NUM_BARRIERS
	.align		4
        /*00f0*/ 	.byte	0x02, 0x4c
        /*00f2*/ 	.byte	0x01
	.zero		1


	//----- nvinfo : EIATTR_MERCURY_ISA_VERSION
	.align		4
        /*00f4*/ 	.byte	0x03, 0x5f
        /*00f6*/ 	.short	0x0101


	//----- nvinfo : EIATTR_EXIT_INSTR_OFFSETS
	.align		4
        /*00f8*/ 	.byte	0x04, 0x1c
        /*00fa*/ 	.short	(.L_37 - .L_36)


	//   ....[0]....
.L_36:
        /*00fc*/ 	.word	0x000061e0


	//   ....[1]....
        /*0100*/ 	.word	0x00006210


	//----- nvinfo : EIATTR_REQNTID
	.align		4
.L_37:
        /*0104*/ 	.byte	0x04, 0x10
        /*0106*/ 	.short	(.L_39 - .L_38)
.L_38:
        /*0108*/ 	.word	0x00000080
        /*010c*/ 	.word	0x00000001
        /*0110*/ 	.word	0x00000001


	//----- nvinfo : EIATTR_CBANK_PARAM_SIZE
	.align		4
.L_39:
        /*0114*/ 	.byte	0x03, 0x19
        /*0116*/ 	.short	0x0050


	//----- nvinfo : EIATTR_PARAM_CBANK
	.align		4
        /*0118*/ 	.byte	0x04, 0x0a
        /*011a*/ 	.short	(.L_41 - .L_40)
	.align		4
.L_40:
        /*011c*/ 	.word	index@(.nv.constant0.matmul_kernel)
        /*0120*/ 	.short	0x0210
        /*0122*/ 	.short	0x0050


	//----- nvinfo : EIATTR_SW_WAR
	.align		4
.L_41:
        /*0124*/ 	.byte	0x04, 0x36
        /*0126*/ 	.short	(.L_43 - .L_42)
.L_42:
        /*0128*/ 	.word	0x00000008
.L_43:


//--------------------- .nv.callgraph             --------------------------
	.section	.nv.callgraph,"",@"SHT_CUDA_CALLGRAPH"
	.align	4
	.sectionentsize	8
	.align		4
        /*0000*/ 	.word	0x00000000
	.align		4
        /*0004*/ 	.word	0xffffffff
	.align		4
        /*0008*/ 	.word	0x00000000
	.align		4
        /*000c*/ 	.word	0xfffffffe
	.align		4
        /*0010*/ 	.word	0x00000000
	.align		4
        /*0014*/ 	.word	0xfffffffd
	.align		4
        /*0018*/ 	.word	0x00000000
	.align		4
        /*001c*/ 	.word	0xfffffffc


//--------------------- .text.matmul_kernel       --------------------------
	.section	.text.matmul_kernel,"ax",@progbits
	.align	128
        .global         matmul_kernel
        .type           matmul_kernel,@function
        .size           matmul_kernel,(.L_x_3 - matmul_kernel)
        .other          matmul_kernel,@"STO_CUDA_ENTRY STV_DEFAULT"
matmul_kernel:
.text.matmul_kernel:
[----:B------:R-:W-:Y:S08]  /*0000*/  LDC R1, c[0x0][0x28] ;  /* 0x00000a00ff017b82 */ /* 0x000ff00000000800 */
[----:B------:R-:W0:Y:S01]  /*0010*/  LDC.64 R60, c[0x0][0x228] ;  /* 0x00008a00ff3c7b82 */ /* 0x000e220000000a00 */
[----:B------:R-:W1:Y:S01]  /*0020*/  S2R R5, SR_CTAID.X ;  /* 0x0000000000057919 */ /* 0x000e620000002500 */
[----:B------:R-:W-:Y:S01]  /*0030*/  UMOV UR4, 0x400 ;  /* 0x0000040000047882 */ /* 0x000fe20000000000 */
[----:B------:R-:W-:Y:S01]  /*0040*/  ULDC.64 UR14, c[0x0][0x208] ;  /* 0x00008200000e7ab9 */ /* 0x000fe20000000a00 */
[----:B------:R-:W-:-:S02]  /*0050*/  CS2R R36, SRZ ;  /* 0x0000000000247805 */ /* 0x000fc4000001ff00 */
[----:B------:R-:W-:Y:S02]  /*0060*/  CS2R R38, SRZ ;  /* 0x0000000000267805 */ /* 0x000fe4000001ff00 */
[----:B------:R-:W-:Y:S02]  /*0070*/  CS2R R40, SRZ ;  /* 0x0000000000287805 */ /* 0x000fe4000001ff00 */
[----:B------:R-:W-:Y:S01]  /*0080*/  CS2R R42, SRZ ;  /* 0x00000000002a7805 */ /* 0x000fe2000001ff00 */
[----:B------:R-:W2:Y:S01]  /*0090*/  LDC R101, c[0x0][0x230] ;  /* 0x00008c00ff657b82 */ /* 0x000ea20000000800 */
[----:B------:R-:W-:Y:S02]  /*00a0*/  CS2R R48, SRZ ;  /* 0x0000000000307805 */ /* 0x000fe4000001ff00 */
[----:B------:R-:W-:Y:S02]  /*00b0*/  CS2R R50, SRZ ;  /* 0x0000000000327805 */ /* 0x000fe4000001ff00 */
[----:B------:R-:W-:-:S02]  /*00c0*/  CS2R R56, SRZ ;  /* 0x0000000000387805 */ /* 0x000fc4000001ff00 */
[----:B------:R-:W-:Y:S02]  /*00d0*/  CS2R R58, SRZ ;  /* 0x00000000003a7805 */ /* 0x000fe4000001ff00 */
[----:B------:R-:W-:Y:S02]  /*00e0*/  CS2R R64, SRZ ;  /* 0x0000000000407805 */ /* 0x000fe4000001ff00 */
[----:B------:R-:W-:Y:S02]  /*00f0*/  CS2R R66, SRZ ;  /* 0x0000000000427805 */ /* 0x000fe4000001ff00 */
[----:B------:R-:W-:Y:S01]  /*0100*/  CS2R R72, SRZ ;  /* 0x0000000000487805 */ /* 0x000fe2000001ff00 */
[----:B------:R-:W3:Y:S01]  /*0110*/  S2UR UR12, SR_CgaCtaId ;  /* 0x00000000000c79c3 */ /* 0x000ee20000008800 */
[----:B------:R-:W-:Y:S02]  /*0120*/  CS2R R74, SRZ ;  /* 0x00000000004a7805 */ /* 0x000fe4000001ff00 */
[----:B------:R-:W-:-:S02]  /*0130*/  CS2R R80, SRZ ;  /* 0x0000000000507805 */ /* 0x000fc4000001ff00 */
[----:B------:R-:W-:Y:S01]  /*0140*/  CS2R R82, SRZ ;  /* 0x0000000000527805 */ /* 0x000fe2000001ff00 */
[----:B0-----:R-:W-:-:S05]  /*0150*/  VIADD R0, R61, 0x7f ;  /* 0x0000007f3d007836 */ /* 0x001fca0000000000 */
[----:B------:R-:W-:Y:S01]  /*0160*/  SHF.R.S32.HI R3, RZ, 0x1f, R0 ;  /* 0x0000001fff037819 */ /* 0x000fe20000011400 */
[----:B--2---:R-:W-:-:S03]  /*0170*/  VIADD R101, R101, 0x1f ;  /* 0x0000001f65657836 */ /* 0x004fc60000000000 */
[----:B------:R-:W-:Y:S02]  /*0180*/  LEA.HI R3, R3, R0, RZ, 0x7 ;  /* 0x0000000003037211 */ /* 0x000fe400078f38ff */
[----:B-1----:R-:W-:Y:S02]  /*0190*/  IABS R8, R5 ;  /* 0x0000000500087213 */ /* 0x002fe40000000000 */
[----:B------:R-:W-:Y:S01]  /*01a0*/  SHF.R.S32.HI R4, RZ, 0x7, R3 ;  /* 0x00000007ff047819 */ /* 0x000fe20000011403 */
[----:B---3--:R-:W-:-:S03]  /*01b0*/  ULEA UR12, UR12, UR4, 0x18 ;  /* 0x000000040c0c7291 */ /* 0x008fc6000f8ec03f */
[-C--:B------:R-:W-:Y:S02]  /*01c0*/  IABS R7, R4.reuse ;  /* 0x0000000400077213 */ /* 0x080fe40000000000 */
[----:B------:R-:W-:Y:S02]  /*01d0*/  IABS R10, R4 ;  /* 0x00000004000a7213 */ /* 0x000fe40000000000 */
[----:B------:R-:W0:Y:S08]  /*01e0*/  I2F.RP R0, R7 ;  /* 0x0000000700007306 */ /* 0x000e300000209400 */
[----:B0-----:R-:W0:Y:S02]  /*01f0*/  MUFU.RCP R0, R0 ;  /* 0x0000000000007308 */ /* 0x001e240000001000 */
[----:B0-----:R-:W-:-:S02]  /*0200*/  VIADD R2, R0, 0xffffffe ;  /* 0x0ffffffe00027836 */ /* 0x001fc40000000000 */
[----:B------:R-:W-:-:S04]  /*0210*/  IMAD.MOV R0, RZ, RZ, -R10 ;  /* 0x000000ffff007224 */ /* 0x000fc800078e0a0a */
[----:B------:R0:W1:Y:S02]  /*0220*/  F2I.FTZ.U32.TRUNC.NTZ R3, R2 ;  /* 0x0000000200037305 */ /* 0x000064000021f000 */
[----:B0-----:R-:W-:Y:S02]  /*0230*/  IMAD.MOV.U32 R2, RZ, RZ, RZ ;  /* 0x000000ffff027224 */ /* 0x001fe400078e00ff */
[----:B-1----:R-:W-:-:S04]  /*0240*/  IMAD.MOV R6, RZ, RZ, -R3 ;  /* 0x000000ffff067224 */ /* 0x002fc800078e0a03 */
[----:B------:R-:W-:Y:S02]  /*0250*/  IMAD R9, R6, R7, RZ ;  /* 0x0000000706097224 */ /* 0x000fe400078e02ff */
[----:B------:R-:W-:Y:S02]  /*0260*/  IMAD.MOV.U32 R6, RZ, RZ, R8 ;  /* 0x000000ffff067224 */ /* 0x000fe400078e0008 */
[----:B------:R-:W-:-:S06]  /*0270*/  IMAD.HI.U32 R3, R3, R9, R2 ;  /* 0x0000000903037227 */ /* 0x000fcc00078e0002 */
[----:B------:R-:W-:-:S04]  /*0280*/  IMAD.HI.U32 R3, R3, R6, RZ ;  /* 0x0000000603037227 */ /* 0x000fc800078e00ff */
[----:B------:R-:W-:-:S05]  /*0290*/  IMAD R0, R3, R0, R6 ;  /* 0x0000000003007224 */ /* 0x000fca00078e0206 */
[----:B------:R-:W-:-:S13]  /*02a0*/  ISETP.GT.U32.AND P1, PT, R7, R0, PT ;  /* 0x000000000700720c */ /* 0x000fda0003f24070 */
[----:B------:R-:W-:Y:S02]  /*02b0*/  @!P1 IMAD.IADD R0, R0, 0x1, -R7 ;  /* 0x0000000100009824 */ /* 0x000fe400078e0a07 */
[----:B------:R-:W-:Y:S01]  /*02c0*/  @!P1 VIADD R3, R3, 0x1 ;  /* 0x0000000103039836 */ /* 0x000fe20000000000 */
[----:B------:R-:W-:Y:S02]  /*02d0*/  ISETP.NE.AND P1, PT, R4, RZ, PT ;  /* 0x000000ff0400720c */ /* 0x000fe40003f25270 */
[----:B------:R-:W-:Y:S02]  /*02e0*/  ISETP.GE.U32.AND P0, PT, R0, R7, PT ;  /* 0x000000070000720c */ /* 0x000fe40003f06070 */
[----:B------:R-:W-:-:S04]  /*02f0*/  LOP3.LUT R0, R5, R4, RZ, 0x3c, !PT ;  /* 0x0000000405007212 */ /* 0x000fc800078e3cff */
[----:B------:R-:W-:Y:S01]  /*0300*/  ISETP.GE.AND P2, PT, R0, RZ, PT ;  /* 0x000000ff0000720c */ /* 0x000fe20003f46270 */
[----:B------:R-:W-:-:S06]  /*0310*/  VIADD R0, R60, 0x3f ;  /* 0x0000003f3c007836 */ /* 0x000fcc0000000000 */
[----:B------:R-:W-:-:S04]  /*0320*/  @P0 VIADD R3, R3, 0x1 ;  /* 0x0000000103030836 */ /* 0x000fc80000000000 */
[----:B------:R-:W-:Y:S01]  /*0330*/  IMAD.MOV.U32 R8, RZ, RZ, R3 ;  /* 0x000000ffff087224 */ /* 0x000fe200078e0003 */
[----:B------:R-:W-:-:S03]  /*0340*/  SHF.R.S32.HI R3, RZ, 0x1f, R0 ;  /* 0x0000001fff037819 */ /* 0x000fc60000011400 */
[----:B------:R-:W-:Y:S01]  /*0350*/  @!P2 IMAD.MOV R8, RZ, RZ, -R8 ;  /* 0x000000ffff08a224 */ /* 0x000fe200078e0a08 */
[----:B------:R-:W-:Y:S02]  /*0360*/  LEA.HI R3, R3, R0, RZ, 0x6 ;  /* 0x0000000003037211 */ /* 0x000fe400078f30ff */
[----:B------:R-:W-:-:S04]  /*0370*/  @!P1 LOP3.LUT R8, RZ, R4, RZ, 0x33, !PT ;  /* 0x00000004ff089212 */ /* 0x000fc800078e33ff */
[----:B------:R-:W-:Y:S01]  /*0380*/  LEA.HI.SX32 R3, R3, -R8, 0x1a ;  /* 0x8000000803037211 */ /* 0x000fe200078fd2ff */
[----:B------:R-:W-:-:S03]  /*0390*/  IMAD.MOV R6, RZ, RZ, -R8 ;  /* 0x000000ffff067224 */ /* 0x000fc600078e0a08 */
[----:B------:R-:W-:Y:S01]  /*03a0*/  VIMNMX R9, R3, 0x1, PT ;  /* 0x0000000103097848 */ /* 0x000fe20003fe0100 */
[----:B------:R-:W-:-:S03]  /*03b0*/  IMAD R6, R4, R6, R5 ;  /* 0x0000000604067224 */ /* 0x000fc600078e0205 */
        /* <DEDUP_REMOVED lines=9> */
[----:B------:R-:W-:Y:S01]  /*0450*/  IMAD.MOV.U32 R4, RZ, RZ, R10 ;  /* 0x000000ffff047224 */ /* 0x000fe200078e000a */
[----:B------:R-:W-:-:S03]  /*0460*/  IABS R10, R6 ;  /* 0x00000006000a7213 */ /* 0x000fc60000000000 */
[----:B------:R-:W-:Y:S02]  /*0470*/  IMAD R5, R4, R7, RZ ;  /* 0x0000000704057224 */ /* 0x000fe400078e02ff */
[----:B------:R-:W-:Y:S01]  /*0480*/  IMAD.MOV.U32 R4, RZ, RZ, R10 ;  /* 0x000000ffff047224 */ /* 0x000fe200078e000a */
[----:B------:R-:W-:Y:S01]  /*0490*/  CS2R R10, SRZ ;  /* 0x00000000000a7805 */ /* 0x000fe2000001ff00 */
        /* <DEDUP_REMOVED lines=9> */
[----:B------:R-:W-:-:S07]  /*0530*/  ISETP.GE.AND P2, PT, R0, RZ, PT ;  /* 0x000000ff0000720c */ /* 0x000fce0003f46270 */
[----:B------:R-:W-:Y:S01]  /*0540*/  @P0 VIADD R3, R3, 0x1 ;  /* 0x0000000103030836 */ /* 0x000fe20000000000 */
[----:B------:R-:W-:-:S05]  /*0550*/  ISETP.GE.AND P0, PT, R101, 0x20, PT ;  /* 0x000000206500780c */ /* 0x000fca0003f06270 */
[----:B------:R-:W-:Y:S01]  /*0560*/  @!P2 IMAD.MOV R3, RZ, RZ, -R3 ;  /* 0x000000ffff03a224 */ /* 0x000fe200078e0a03 */
[----:B------:R-:W-:-:S05]  /*0570*/  @!P1 LOP3.LUT R3, RZ, R9, RZ, 0x33, !PT ;  /* 0x00000009ff039212 */ /* 0x000fca00078e33ff */
[----:B------:R-:W-:Y:S02]  /*0580*/  IMAD.MOV R0, RZ, RZ, -R3 ;  /* 0x000000ffff007224 */ /* 0x000fe400078e0a03 */
[----:B------:R-:W-:Y:S02]  /*0590*/  IMAD.SHL.U32 R3, R3, 0x80, RZ ;  /* 0x0000008003037824 */ /* 0x000fe400078e00ff */
[----:B------:R-:W-:-:S04]  /*05a0*/  IMAD R0, R9, R0, R6 ;  /* 0x0000000009007224 */ /* 0x000fc800078e0206 */
[----:B------:R-:W-:Y:S01]  /*05b0*/  IMAD.IADD R4, R8, 0x1, R0 ;  /* 0x0000000108047824 */ /* 0x000fe200078e0200 */
[----:B------:R-:W-:Y:S01]  /*05c0*/  CS2R R8, SRZ ;  /* 0x0000000000087805 */ /* 0x000fe2000001ff00 */
[----:B------:R-:W0:Y:S02]  /*05d0*/  S2R R0, SR_TID.X ;  /* 0x0000000000007919 */ /* 0x000e240000002100 */
[----:B0-----:R-:W-:Y:S02]  /*05e0*/  LOP3.LUT R5, R0, 0x3f, RZ, 0xc0, !PT ;  /* 0x0000003f00057812 */ /* 0x001fe400078ec0ff */
[----:B------:R-:W-:-:S03]  /*05f0*/  SHF.R.U32.HI R2, RZ, 0x6, R0 ;  /* 0x00000006ff027819 */ /* 0x000fc60000011600 */
[----:B------:R-:W-:Y:S01]  /*0600*/  IMAD R4, R4, 0x40, R5 ;  /* 0x0000004004047824 */ /* 0x000fe200078e0205 */
[----:B------:R-:W-:Y:S01]  /*0610*/  SGXT.U32 R2, R2, 0x1 ;  /* 0x000000010202781a */ /* 0x000fe20000000000 */
[----:B------:R-:W-:Y:S06]  /*0620*/  @!P0 BRA `(.L_x_0) ;  /* 0x0000003c00b08947 */ /* 0x000fec0003800000 */
[----:B------:R-:W-:Y:S01]  /*0630*/  IABS R13, R60 ;  /* 0x0000003c000d7213 */ /* 0x000fe20000000000 */
[----:B------:R-:W-:Y:S01]  /*0640*/  ULDC UR4, c[0x0][0x234] ;  /* 0x00008d0000047ab9 */ /* 0x000fe20000000800 */
[----:B------:R-:W-:Y:S01]  /*0650*/  IABS R6, R61 ;  /* 0x0000003d00067213 */ /* 0x000fe20000000000 */
[----:B------:R-:W-:Y:S01]  /*0660*/  ULDC.64 UR6, c[0x0][0x210] ;  /* 0x0000840000067ab9 */ /* 0x000fe20000000a00 */
[----:B------:R-:W0:Y:S01]  /*0670*/  I2F.RP R12, R13 ;  /* 0x0000000d000c7306 */ /* 0x000e220000209400 */
[----:B------:R-:W-:Y:S01]  /*0680*/  ISETP.GE.AND P1, PT, R4, RZ, PT ;  /* 0x000000ff0400720c */ /* 0x000fe20003f26270 */
[----:B------:R-:W-:Y:S01]  /*0690*/  ULDC UR5, c[0x0][0x240] ;  /* 0x0000900000057ab9 */ /* 0x000fe20000000800 */
[----:B------:R-:W-:Y:S01]  /*06a0*/  ISETP.NE.AND P2, PT, R60, RZ, PT ;  /* 0x000000ff3c00720c */ /* 0x000fe20003f45270 */
[----:B------:R-:W1:Y:S01]  /*06b0*/  LDC R90, c[0x0][0x238] ;  /* 0x00008e00ff5a7b82 */ /* 0x000e620000000800 */
[----:B------:R-:W-:Y:S01]  /*06c0*/  IMAD.SHL.U32 R5, R5, 0x2, RZ ;  /* 0x0000000205057824 */ /* 0x000fe200078e00ff */
[----:B------:R-:W-:-:S02]  /*06d0*/  LOP3.LUT R106, R2, 0x4, RZ, 0xfc, !PT ;  /* 0x00000004026a7812 */ /* 0x000fc400078efcff */
[----:B------:R-:W-:Y:S01]  /*06e0*/  CS2R R74, SRZ ;  /* 0x00000000004a7805 */ /* 0x000fe2000001ff00 */
[----:B------:R-:W2:Y:S01]  /*06f0*/  I2F.RP R7, R6 ;  /* 0x0000000600077306 */ /* 0x000ea20000209400 */
[C---:B------:R-:W-:Y:S02]  /*0700*/  LOP3.LUT R107, R2.reuse, 0x6, RZ, 0xfc, !PT ;  /* 0x00000006026b7812 */ /* 0x040fe400078efcff */
[----:B------:R-:W-:Y:S02]  /*0710*/  CS2R R76, SRZ ;  /* 0x00000000004c7805 */ /* 0x000fe4000001ff00 */
[C---:B------:R-:W-:Y:S02]  /*0720*/  LOP3.LUT R108, R2.reuse, 0x8, RZ, 0xfc, !PT ;  /* 0x00000008026c7812 */ /* 0x040fe400078efcff */
[----:B------:R-:W-:Y:S02]  /*0730*/  CS2R R78, SRZ ;  /* 0x00000000004e7805 */ /* 0x000fe4000001ff00 */
[----:B------:R-:W-:-:S02]  /*0740*/  LOP3.LUT R109, R2, 0xa, RZ, 0xfc, !PT ;  /* 0x0000000a026d7812 */ /* 0x000fc400078efcff */
[----:B------:R-:W-:Y:S02]  /*0750*/  CS2R R80, SRZ ;  /* 0x0000000000507805 */ /* 0x000fe4000001ff00 */
[C---:B------:R-:W-:Y:S01]  /*0760*/  LOP3.LUT R103, R2.reuse, 0xe, RZ, 0xfc, !PT ;  /* 0x0000000e02677812 */ /* 0x040fe200078efcff */
[----:B0-----:R-:W0:Y:S01]  /*0770*/  MUFU.RCP R12, R12 ;  /* 0x0000000c000c7308 */ /* 0x001e220000001000 */
[C---:B------:R-:W-:Y:S02]  /*0780*/  LOP3.LUT R102, R2.reuse, 0x10, RZ, 0xfc, !PT ;  /* 0x0000001002667812 */ /* 0x040fe400078efcff */
[----:B------:R-:W-:Y:S02]  /*0790*/  CS2R R82, SRZ ;  /* 0x0000000000527805 */ /* 0x000fe4000001ff00 */
[----:B------:R-:W-:Y:S02]  /*07a0*/  LOP3.LUT R100, R2, 0x14, RZ, 0xfc, !PT ;  /* 0x0000001402647812 */ /* 0x000fe400078efcff */
[----:B------:R-:W-:-:S02]  /*07b0*/  CS2R R84, SRZ ;  /* 0x0000000000547805 */ /* 0x000fc4000001ff00 */
[C---:B------:R-:W-:Y:S02]  /*07c0*/  LOP3.LUT R99, R2.reuse, 0x16, RZ, 0xfc, !PT ;  /* 0x0000001602637812 */ /* 0x040fe400078efcff */
[----:B------:R-:W-:Y:S02]  /*07d0*/  CS2R R86, SRZ ;  /* 0x0000000000567805 */ /* 0x000fe4000001ff00 */
[C---:B------:R-:W-:Y:S01]  /*07e0*/  LOP3.LUT R97, R2.reuse, 0x18, RZ, 0xfc, !PT ;  /* 0x0000001802617812 */ /* 0x040fe200078efcff */
[----:B--2---:R-:W2:Y:S01]  /*07f0*/  MUFU.RCP R7, R7 ;  /* 0x0000000700077308 */ /* 0x004ea20000001000 */
[C---:B------:R-:W-:Y:S01]  /*0800*/  LOP3.LUT R96, R2.reuse, 0x1a, RZ, 0xfc, !PT ;  /* 0x0000001a02607812 */ /* 0x040fe200078efcff */
[----:B------:R-:W-:Y:S01]  /*0810*/  UMOV UR8, 0x80 ;  /* 0x0000008000087882 */ /* 0x000fe20000000000 */
[----:B------:R-:W-:Y:S01]  /*0820*/  LOP3.LUT R95, R2, 0x1c, RZ, 0xfc, !PT ;  /* 0x0000001c025f7812 */ /* 0x000fe200078efcff */
[-C--:B-1----:R-:W-:Y:S01]  /*0830*/  IMAD R91, R108, R90.reuse, RZ ;  /* 0x0000005a6c5b7224 */ /* 0x082fe200078e02ff */
[----:B------:R-:W-:Y:S01]  /*0840*/  LOP3.LUT R98, R2, 0x1e, RZ, 0xfc, !PT ;  /* 0x0000001e02627812 */ /* 0x000fe200078efcff */
[-C--:B------:R-:W-:Y:S01]  /*0850*/  IMAD R88, R107, R90.reuse, RZ ;  /* 0x0000005a6b587224 */ /* 0x080fe200078e02ff */
[----:B------:R-:W-:Y:S01]  /*0860*/  LOP3.LUT R104, R0, 0x1f, RZ, 0xc0, !PT ;  /* 0x0000001f00687812 */ /* 0x000fe200078ec0ff */
[----:B------:R-:W-:Y:S01]  /*0870*/  IMAD R89, R106, R90, RZ ;  /* 0x0000005a6a597224 */ /* 0x000fe200078e02ff */
[----:B------:R-:W-:Y:S01]  /*0880*/  LOP3.LUT R105, R2, 0x2, RZ, 0xfc, !PT ;  /* 0x0000000202697812 */ /* 0x000fe200078efcff */
[----:B0-----:R-:W-:Y:S01]  /*0890*/  VIADD R10, R12, 0xffffffe ;  /* 0x0ffffffe0c0a7836 */ /* 0x001fe20000000000 */
[----:B------:R-:W-:Y:S01]  /*08a0*/  IABS R12, R4 ;  /* 0x00000004000c7213 */ /* 0x000fe20000000000 */
[----:B------:R-:W-:Y:S01]  /*08b0*/  UMOV UR9, 0x40000040 ;  /* 0x4000004000097882 */ /* 0x000fe20000000000 */
[----:B------:R-:W-:Y:S01]  /*08c0*/  UMOV UR10, 0xfffffffe ;  /* 0xfffffffe000a7882 */ /* 0x000fe20000000000 */
[----:B------:R0:W1:Y:S01]  /*08d0*/  F2I.FTZ.U32.TRUNC.NTZ R11, R10 ;  /* 0x0000000a000b7305 */ /* 0x000062000021f000 */
[----:B------:R-:W-:Y:S01]  /*08e0*/  UMOV UR11, 0x7fffffdf ;  /* 0x7fffffdf000b7882 */ /* 0x000fe20000000000 */
[----:B------:R-:W-:Y:S01]  /*08f0*/  ULDC UR13, c[0x0][0x230] ;  /* 0x00008c00000d7ab9 */ /* 0x000fe20000000800 */
[----:B--2---:R-:W-:-:S05]  /*0900*/  VIADD R8, R7, 0xffffffe ;  /* 0x0ffffffe07087836 */ /* 0x004fca0000000000 */
[----:B------:R2:W3:Y:S01]  /*0910*/  F2I.FTZ.U32.TRUNC.NTZ R9, R8 ;  /* 0x0000000800097305 */ /* 0x0004e2000021f000 */
[----:B0-----:R-:W-:Y:S02]  /*0920*/  IMAD.MOV.U32 R10, RZ, RZ, RZ ;  /* 0x000000ffff0a7224 */ /* 0x001fe400078e00ff */
[----:B-1----:R-:W-:Y:S02]  /*0930*/  IMAD.MOV R14, RZ, RZ, -R11 ;  /* 0x000000ffff0e7224 */ /* 0x002fe400078e0a0b */
[----:B--2---:R-:W-:Y:S02]  /*0940*/  IMAD.MOV.U32 R8, RZ, RZ, RZ ;  /* 0x000000ffff087224 */ /* 0x004fe400078e00ff */
[----:B------:R-:W-:Y:S01]  /*0950*/  IMAD R15, R14, R13, RZ ;  /* 0x0000000d0e0f7224 */ /* 0x000fe200078e02ff */
[----:B------:R-:W-:-:S03]  /*0960*/  SHF.R.U32.HI R14, RZ, 0x5, R0 ;  /* 0x00000005ff0e7819 */ /* 0x000fc60000011600 */
[----:B------:R-:W-:Y:S01]  /*0970*/  IMAD.HI.U32 R11, R11, R15, R10 ;  /* 0x0000000f0b0b7227 */ /* 0x000fe200078e000a */
[----:B------:R-:W-:-:S03]  /*0980*/  SGXT.U32 R10, R14, 0x2 ;  /* 0x000000020e0a781a */ /* 0x000fc60000000000 */
[----:B---3--:R-:W-:Y:S01]  /*0990*/  IMAD.MOV R7, RZ, RZ, -R9 ;  /* 0x000000ffff077224 */ /* 0x008fe200078e0a09 */
[----:B------:R-:W-:Y:S01]  /*09a0*/  LOP3.LUT R18, R3, R10, RZ, 0xfc, !PT ;  /* 0x0000000a03127212 */ /* 0x000fe200078efcff */
[----:B------:R-:W-:-:S03]  /*09b0*/  IMAD.HI.U32 R11, R11, R12, RZ ;  /* 0x0000000c0b0b7227 */ /* 0x000fc600078e00ff */
[C---:B------:R-:W-:Y:S01]  /*09c0*/  LOP3.LUT R14, R18.reuse, 0x78, RZ, 0xfc, !PT ;  /* 0x00000078120e7812 */ /* 0x040fe200078efcff */
[----:B------:R-:W-:Y:S01]  /*09d0*/  IMAD R7, R7, R6, RZ ;  /* 0x0000000607077224 */ /* 0x000fe200078e02ff */
[C---:B------:R-:W-:Y:S01]  /*09e0*/  LOP3.LUT R16, R18.reuse, 0x74, RZ, 0xfc, !PT ;  /* 0x0000007412107812 */ /* 0x040fe200078efcff */
[----:B------:R-:W-:Y:S01]  /*09f0*/  IMAD.MOV R11, RZ, RZ, -R11 ;  /* 0x000000ffff0b7224 */ /* 0x000fe200078e0a0b */
[----:B------:R-:W-:Y:S01]  /*0a00*/  IABS R10, R14 ;  /* 0x0000000e000a7213 */ /* 0x000fe20000000000 */
[----:B------:R-:W-:Y:S01]  /*0a10*/  IMAD.HI.U32 R9, R9, R7, R8 ;  /* 0x0000000709097227 */ /* 0x000fe200078e0008 */
[----:B------:R-:W-:Y:S02]  /*0a20*/  IABS R15, R16 ;  /* 0x00000010000f7213 */ /* 0x000fe40000000000 */
[----:B------:R-:W-:Y:S01]  /*0a30*/  LOP3.LUT R20, R18, 0x70, RZ, 0xfc, !PT ;  /* 0x0000007012147812 */ /* 0x000fe200078efcff */
[----:B------:R-:W-:Y:S01]  /*0a40*/  IMAD R12, R13, R11, R12 ;  /* 0x0000000b0d0c7224 */ /* 0x000fe200078e020c */
[----:B------:R-:W-:Y:S01]  /*0a50*/  SHF.R.S32.HI R8, RZ, 0x1f, R101 ;  /* 0x0000001fff087819 */ /* 0x000fe20000011465 */
[----:B------:R-:W-:Y:S01]  /*0a60*/  IMAD.MOV.U32 R11, RZ, RZ, R10 ;  /* 0x000000ffff0b7224 */ /* 0x000fe200078e000a */
[----:B------:R-:W-:-:S02]  /*0a70*/  IABS R17, R20 ;  /* 0x0000001400117213 */ /* 0x000fc40000000000 */
[----:B------:R-:W-:Y:S01]  /*0a80*/  ISETP.GT.U32.AND P0, PT, R13, R12, PT ;  /* 0x0000000c0d00720c */ /* 0x000fe20003f04070 */
[C---:B------:R-:W-:Y:S01]  /*0a90*/  IMAD.HI.U32 R7, R9.reuse, R11, RZ ;  /* 0x0000000b09077227 */ /* 0x040fe200078e00ff */
[----:B------:R-:W-:Y:S02]  /*0aa0*/  LEA.HI R101, R8, R101, RZ, 0x5 ;  /* 0x0000006508657211 */ /* 0x000fe400078f28ff */
[----:B------:R-:W-:Y:S01]  /*0ab0*/  LOP3.LUT R8, R18, 0x6c, RZ, 0xfc, !PT ;  /* 0x0000006c12087812 */ /* 0x000fe200078efcff */
[----:B------:R-:W-:Y:S01]  /*0ac0*/  IMAD.MOV R7, RZ, RZ, -R7 ;  /* 0x000000ffff077224 */ /* 0x000fe200078e0a07 */
[----:B------:R-:W-:Y:S01]  /*0ad0*/  ISETP.GE.AND P3, PT, R14, RZ, PT ;  /* 0x000000ff0e00720c */ /* 0x000fe20003f66270 */
[C---:B------:R-:W-:Y:S01]  /*0ae0*/  IMAD.HI.U32 R10, R9.reuse, R17, RZ ;  /* 0x00000011090a7227 */ /* 0x040fe200078e00ff */
[----:B------:R-:W-:Y:S02]  /*0af0*/  IABS R19, R8 ;  /* 0x0000000800137213 */ /* 0x000fe40000000000 */
[----:B------:R-:W-:Y:S01]  /*0b00*/  LOP3.LUT R14, R18, 0x64, RZ, 0xfc, !PT ;  /* 0x00000064120e7812 */ /* 0x000fe200078efcff */
[----:B------:R-:W-:Y:S01]  /*0b10*/  IMAD R11, R6, R7, R11 ;  /* 0x00000007060b7224 */ /* 0x000fe200078e020b */
[----:B------:R-:W-:Y:S01]  /*0b20*/  LOP3.LUT R22, R18, 0x54, RZ, 0xfc, !PT ;  /* 0x0000005412167812 */ /* 0x000fe200078efcff */
[----:B------:R-:W-:Y:S01]  /*0b30*/  IMAD.HI.U32 R7, R9, R15, RZ ;  /* 0x0000000f09077227 */ /* 0x000fe200078e00ff */
[----:B------:R-:W-:-:S02]  /*0b40*/  IABS R23, R14 ;  /* 0x0000000e00177213 */ /* 0x000fc40000000000 */
[----:B------:R-:W-:Y:S01]  /*0b50*/  IABS R31, R22 ;  /* 0x00000016001f7213 */ /* 0x000fe20000000000 */
[----:B------:R-:W-:Y:S01]  /*0b60*/  @!P0 IMAD.IADD R12, R12, 0x1, -R13 ;  /* 0x000000010c0c8824 */ /* 0x000fe200078e0a0d */
[----:B------:R-:W-:Y:S01]  /*0b70*/  ISETP.GT.U32.AND P0, PT, R6, R11, PT ;  /* 0x0000000b0600720c */ /* 0x000fe20003f04070 */
[----:B------:R-:W-:Y:S01]  /*0b80*/  IMAD.MOV R7, RZ, RZ, -R7 ;  /* 0x000000ffff077224 */ /* 0x000fe200078e0a07 */
[----:B------:R-:W-:Y:S01]  /*0b90*/  LOP3.LUT R24, R18, 0x50, RZ, 0xfc, !PT ;  /* 0x0000005012187812 */ /* 0x000fe200078efcff */
[----:B------:R-:W-:Y:S01]  /*0ba0*/  IMAD.MOV R10, RZ, RZ, -R10 ;  /* 0x000000ffff0a7224 */ /* 0x000fe200078e0a0a */
[----:B------:R-:W-:Y:S01]  /*0bb0*/  ISETP.GT.U32.AND P4, PT, R13, R12, PT ;  /* 0x0000000c0d00720c */ /* 0x000fe20003f84070 */
[C---:B------:R-:W-:Y:S01]  /*0bc0*/  IMAD R15, R6.reuse, R7, R15 ;  /* 0x00000007060f7224 */ /* 0x040fe200078e020f */
[----:B------:R-:W-:Y:S01]  /*0bd0*/  IABS R33, R24 ;  /* 0x0000001800217213 */ /* 0x000fe20000000000 */
[----:B------:R-:W-:Y:S01]  /*0be0*/  IMAD R17, R6, R10, R17 ;  /* 0x0000000a06117224 */ /* 0x000fe200078e0211 */
[----:B------:R-:W-:-:S02]  /*0bf0*/  LOP3.LUT R10, R18, 0x68, RZ, 0xfc, !PT ;  /* 0x00000068120a7812 */ /* 0x000fc400078efcff */
[C---:B------:R-:W-:Y:S02]  /*0c00*/  ISETP.GT.U32.AND P5, PT, R6.reuse, R15, PT ;  /* 0x0000000f0600720c */ /* 0x040fe40003fa4070 */
[----:B------:R-:W-:Y:S01]  /*0c10*/  ISETP.GT.U32.AND P6, PT, R6, R17, PT ;  /* 0x000000110600720c */ /* 0x000fe20003fc4070 */
[----:B------:R-:W-:Y:S01]  /*0c20*/  @!P0 IMAD.IADD R11, R11, 0x1, -R6 ;  /* 0x000000010b0b8824 */ /* 0x000fe200078e0a06 */
[----:B------:R-:W-:Y:S02]  /*0c30*/  IABS R21, R10 ;  /* 0x0000000a00157213 */ /* 0x000fe40000000000 */
[----:B------:R-:W-:Y:S01]  /*0c40*/  LOP3.LUT R26, R18, 0x10, RZ, 0xfc, !PT ;  /* 0x00000010121a7812 */ /* 0x000fe200078efcff */
[----:B------:R-:W-:Y:S01]  /*0c50*/  @!P4 IMAD.IADD R12, R12, 0x1, -R13 ;  /* 0x000000010c0cc824 */ /* 0x000fe200078e0a0d */
[----:B------:R-:W-:Y:S02]  /*0c60*/  ISETP.GT.U32.AND P0, PT, R6, R11, PT ;  /* 0x0000000b0600720c */ /* 0x000fe40003f04070 */
[----:B------:R-:W-:Y:S01]  /*0c70*/  ISETP.GE.AND P4, PT, R16, RZ, PT ;  /* 0x000000ff1000720c */ /* 0x000fe20003f86270 */
[----:B------:R-:W-:Y:S01]  /*0c80*/  IMAD.MOV.U32 R7, RZ, RZ, R12 ;  /* 0x000000ffff077224 */ /* 0x000fe200078e000c */
[----:B------:R-:W-:Y:S01]  /*0c90*/  LOP3.LUT R16, R18, 0x60, RZ, 0xfc, !PT ;  /* 0x0000006012107812 */ /* 0x000fe200078efcff */
[--C-:B------:R-:W-:Y:S01]  /*0ca0*/  @!P5 IMAD.IADD R15, R15, 0x1, -R6.reuse ;  /* 0x000000010f0fd824 */ /* 0x100fe200078e0a06 */
[----:B------:R-:W-:Y:S01]  /*0cb0*/  IABS R65, R26 ;  /* 0x0000001a00417213 */ /* 0x000fe20000000000 */
[----:B------:R-:W-:Y:S01]  /*0cc0*/  @!P1 IMAD.MOV R7, RZ, RZ, -R7 ;  /* 0x000000ffff079224 */ /* 0x000fe200078e0a07 */
[----:B------:R-:W-:Y:S01]  /*0cd0*/  @!P2 LOP3.LUT R7, RZ, R60, RZ, 0x33, !PT ;  /* 0x0000003cff07a212 */ /* 0x000fe200078e33ff */
[----:B------:R-:W-:Y:S01]  /*0ce0*/  @!P6 IMAD.IADD R17, R17, 0x1, -R6 ;  /* 0x000000011111e824 */ /* 0x000fe200078e0a06 */
[----:B------:R-:W-:Y:S01]  /*0cf0*/  ISETP.GE.AND P2, PT, R8, RZ, PT ;  /* 0x000000ff0800720c */ /* 0x000fe20003f46270 */
[----:B------:R-:W-:Y:S01]  /*0d00*/  IMAD.HI.U32 R8, R9, R19, RZ ;  /* 0x0000001309087227 */ /* 0x000fe200078e00ff */
[----:B------:R-:W-:-:S02]  /*0d10*/  ISETP.GT.U32.AND P5, PT, R6, R15, PT ;  /* 0x0000000f0600720c */ /* 0x000fc40003fa4070 */
[----:B------:R-:W-:Y:S01]  /*0d20*/  ISETP.GT.U32.AND P6, PT, R6, R17, PT ;  /* 0x000000110600720c */ /* 0x000fe20003fc4070 */
[----:B------:R-:W-:Y:S01]  /*0d30*/  IMAD.MOV R8, RZ, RZ, -R8 ;  /* 0x000000ffff087224 */ /* 0x000fe200078e0a08 */
[----:B------:R-:W-:Y:S01]  /*0d40*/  ISETP.GE.AND P1, PT, R20, RZ, PT ;  /* 0x000000ff1400720c */ /* 0x000fe20003f26270 */
[--C-:B------:R-:W-:Y:S01]  /*0d50*/  @!P0 IMAD.IADD R11, R11, 0x1, -R6.reuse ;  /* 0x000000010b0b8824 */ /* 0x100fe200078e0a06 */
[----:B------:R-:W-:Y:S01]  /*0d60*/  ISETP.GE.AND P0, PT, R10, RZ, PT ;  /* 0x000000ff0a00720c */ /* 0x000fe20003f06270 */
[----:B------:R-:W-:Y:S01]  /*0d70*/  IMAD R19, R6, R8, R19 ;  /* 0x0000000806137224 */ /* 0x000fe200078e0213 */
[----:B------:R-:W-:Y:S01]  /*0d80*/  LOP3.LUT R20, R18, 0x58, RZ, 0xfc, !PT ;  /* 0x0000005812147812 */ /* 0x000fe200078efcff */
[----:B------:R-:W-:Y:S01]  /*0d90*/  IMAD.HI.U32 R10, R9, R21, RZ ;  /* 0x00000015090a7227 */ /* 0x000fe200078e00ff */
[----:B------:R-:W-:Y:S02]  /*0da0*/  IABS R12, R16 ;  /* 0x00000010000c7213 */ /* 0x000fe40000000000 */
[----:B------:R-:W-:Y:S01]  /*0db0*/  IABS R27, R20 ;  /* 0x00000014001b7213 */ /* 0x000fe20000000000 */
[----:B------:R-:W-:Y:S01]  /*0dc0*/  @!P5 IMAD.IADD R15, R15, 0x1, -R6 ;  /* 0x000000010f0fd824 */ /* 0x000fe200078e0a06 */
[----:B------:R-:W-:Y:S01]  /*0dd0*/  ISETP.GT.U32.AND P5, PT, R6, R19, PT ;  /* 0x000000130600720c */ /* 0x000fe20003fa4070 */
[----:B------:R-:W-:Y:S01]  /*0de0*/  IMAD.MOV R10, RZ, RZ, -R10 ;  /* 0x000000ffff0a7224 */ /* 0x000fe200078e0a0a */
[C---:B------:R-:W-:Y:S01]  /*0df0*/  LOP3.LUT R28, R18.reuse, 0xc, RZ, 0xfc, !PT ;  /* 0x0000000c121c7812 */ /* 0x040fe200078efcff */
[----:B------:R-:W-:Y:S01]  /*0e00*/  IMAD.HI.U32 R8, R9, R23, RZ ;  /* 0x0000001709087227 */ /* 0x000fe200078e00ff */
[----:B------:R-:W-:-:S02]  /*0e10*/  LOP3.LUT R30, R18, 0x8, RZ, 0xfc, !PT ;  /* 0x00000008121e7812 */ /* 0x000fc400078efcff */
[----:B------:R-:W-:Y:S01]  /*0e20*/  IABS R67, R28 ;  /* 0x0000001c00437213 */ /* 0x000fe20000000000 */
[----:B------:R-:W-:Y:S01]  /*0e30*/  IMAD R21, R6, R10, R21 ;  /* 0x0000000a06157224 */ /* 0x000fe200078e0215 */
[----:B------:R-:W-:Y:S01]  /*0e40*/  IABS R69, R30 ;  /* 0x0000001e00457213 */ /* 0x000fe20000000000 */
[----:B------:R-:W-:Y:S01]  /*0e50*/  IMAD.MOV R8, RZ, RZ, -R8 ;  /* 0x000000ffff087224 */ /* 0x000fe200078e0a08 */
[----:B------:R-:W-:Y:S01]  /*0e60*/  LOP3.LUT R32, R18, 0x4, RZ, 0xfc, !PT ;  /* 0x0000000412207812 */ /* 0x000fe200078efcff */
[--C-:B------:R-:W-:Y:S01]  /*0e70*/  @!P6 IMAD.IADD R17, R17, 0x1, -R6.reuse ;  /* 0x000000011111e824 */ /* 0x100fe200078e0a06 */
[C---:B------:R-:W-:Y:S01]  /*0e80*/  ISETP.GT.U32.AND P6, PT, R6.reuse, R21, PT ;  /* 0x000000150600720c */ /* 0x040fe20003fc4070 */
[C---:B------:R-:W-:Y:S01]  /*0e90*/  IMAD R23, R6.reuse, R8, R23 ;  /* 0x0000000806177224 */ /* 0x040fe200078e0217 */
[----:B------:R-:W-:Y:S01]  /*0ea0*/  IABS R73, R18 ;  /* 0x0000001200497213 */ /* 0x000fe20000000000 */
[----:B------:R-:W-:Y:S01]  /*0eb0*/  @!P5 IMAD.IADD R19, R19, 0x1, -R6 ;  /* 0x000000011313d824 */ /* 0x000fe200078e0a06 */
[----:B------:R-:W-:Y:S01]  /*0ec0*/  IABS R71, R32 ;  /* 0x0000002000477213 */ /* 0x000fe20000000000 */
[----:B------:R-:W-:Y:S01]  /*0ed0*/  IMAD.MOV.U32 R13, RZ, RZ, R11 ;  /* 0x000000ffff0d7224 */ /* 0x000fe200078e000b */
[----:B------:R-:W-:Y:S01]  /*0ee0*/  ISETP.GT.U32.AND P5, PT, R6, R23, PT ;  /* 0x000000170600720c */ /* 0x000fe20003fa4070 */
[----:B------:R-:W-:Y:S01]  /*0ef0*/  IMAD.HI.U32 R8, R9, R12, RZ ;  /* 0x0000000c09087227 */ /* 0x000fe200078e00ff */
[----:B------:R-:W-:-:S03]  /*0f00*/  SHF.R.S32.HI R101, RZ, 0x5, R101 ;  /* 0x00000005ff657819 */ /* 0x000fc60000011465 */
[----:B------:R-:W-:Y:S01]  /*0f10*/  @!P3 IMAD.MOV R13, RZ, RZ, -R13 ;  /* 0x000000ffff0db224 */ /* 0x000fe200078e0a0d */
[----:B------:R-:W-:Y:S01]  /*0f20*/  ISETP.GT.U32.AND P3, PT, R6, R19, PT ;  /* 0x000000130600720c */ /* 0x000fe20003f64070 */
[----:B------:R-:W-:-:S04]  /*0f30*/  IMAD.HI.U32 R10, R9, R27, RZ ;  /* 0x0000001b090a7227 */ /* 0x000fc800078e00ff */
[----:B------:R-:W-:Y:S02]  /*0f40*/  IMAD.MOV R11, RZ, RZ, -R8 ;  /* 0x000000ffff0b7224 */ /* 0x000fe400078e0a08 */
[----:B------:R-:W-:Y:S01]  /*0f50*/  @!P6 IMAD.IADD R21, R21, 0x1, -R6 ;  /* 0x000000011515e824 */ /* 0x000fe200078e0a06 */
[----:B------:R-:W-:Y:S01]  /*0f60*/  ISETP.GE.AND P6, PT, R14, RZ, PT ;  /* 0x000000ff0e00720c */ /* 0x000fe20003fc6270 */
[----:B------:R-:W-:Y:S01]  /*0f70*/  IMAD.MOV R10, RZ, RZ, -R10 ;  /* 0x000000ffff0a7224 */ /* 0x000fe200078e0a0a */
[----:B------:R-:W-:Y:S01]  /*0f80*/  LOP3.LUT R14, R18, 0x48, RZ, 0xfc, !PT ;  /* 0x00000048120e7812 */ /* 0x000fe200078efcff */
[----:B------:R-:W-:Y:S01]  /*0f90*/  IMAD R11, R6, R11, R12 ;  /* 0x0000000b060b7224 */ /* 0x000fe200078e020c */
[----:B------:R-:W-:Y:S01]  /*0fa0*/  LOP3.LUT R12, R18, 0x4c, RZ, 0xfc, !PT ;  /* 0x0000004c120c7812 */ /* 0x000fe200078efcff */
[----:B------:R-:W-:Y:S01]  /*0fb0*/  @!P4 IMAD.MOV R15, RZ, RZ, -R15 ;  /* 0x000000ffff0fc224 */ /* 0x000fe200078e0a0f */
[C---:B------:R-:W-:Y:S01]  /*0fc0*/  ISETP.GT.U32.AND P4, PT, R6.reuse, R21, PT ;  /* 0x000000150600720c */ /* 0x040fe20003f84070 */
[----:B------:R-:W-:Y:S01]  /*0fd0*/  IMAD R27, R6, R10, R27 ;  /* 0x0000000a061b7224 */ /* 0x000fe200078e021b */
[----:B------:R-:W-:Y:S01]  /*0fe0*/  IABS R35, R12 ;  /* 0x0000000c00237213 */ /* 0x000fe20000000000 */
[----:B------:R-:W-:Y:S01]  /*0ff0*/  IMAD.HI.U32 R8, R9, R31, RZ ;  /* 0x0000001f09087227 */ /* 0x000fe200078e00ff */
[----:B------:R-:W-:-:S03]  /*1000*/  IABS R37, R14 ;  /* 0x0000000e00257213 */ /* 0x000fc60000000000 */
[--C-:B------:R-:W-:Y:S02]  /*1010*/  @!P5 IMAD.IADD R23, R23, 0x1, -R6.reuse ;  /* 0x000000011717d824 */ /* 0x100fe400078e0a06 */
[----:B------:R-:W-:Y:S01]  /*1020*/  @!P3 IMAD.IADD R19, R19, 0x1, -R6 ;  /* 0x000000011313b824 */ /* 0x000fe200078e0a06 */
[C---:B------:R-:W-:Y:S01]  /*1030*/  ISETP.GT.U32.AND P3, PT, R6.reuse, R11, PT ;  /* 0x0000000b0600720c */ /* 0x040fe20003f64070 */
[----:B------:R-:W-:Y:S01]  /*1040*/  @!P1 IMAD.MOV R17, RZ, RZ, -R17 ;  /* 0x000000ffff119224 */ /* 0x000fe200078e0a11 */
[C---:B------:R-:W-:Y:S01]  /*1050*/  ISETP.GT.U32.AND P1, PT, R6.reuse, R27, PT ;  /* 0x0000001b0600720c */ /* 0x040fe20003f24070 */
[----:B------:R-:W-:Y:S01]  /*1060*/  IMAD.MOV R8, RZ, RZ, -R8 ;  /* 0x000000ffff087224 */ /* 0x000fe200078e0a08 */
[C---:B------:R-:W-:Y:S01]  /*1070*/  ISETP.GT.U32.AND P5, PT, R6.reuse, R23, PT ;  /* 0x000000170600720c */ /* 0x040fe20003fa4070 */
[----:B------:R-:W-:Y:S02]  /*1080*/  @!P4 IMAD.IADD R21, R21, 0x1, -R6 ;  /* 0x000000011515c824 */ /* 0x000fe400078e0a06 */
[----:B------:R-:W-:-:S02]  /*1090*/  IMAD R31, R6, R8, R31 ;  /* 0x00000008061f7224 */ /* 0x000fc400078e021f */
[----:B------:R-:W-:-:S03]  /*10a0*/  IMAD.HI.U32 R8, R9, R33, RZ ;  /* 0x0000002109087227 */ /* 0x000fc600078e00ff */
[----:B------:R-:W-:Y:S01]  /*10b0*/  ISETP.GT.U32.AND P4, PT, R6, R31, PT ;  /* 0x0000001f0600720c */ /* 0x000fe20003f84070 */
[----:B------:R-:W-:Y:S02]  /*10c0*/  IMAD.MOV R8, RZ, RZ, -R8 ;  /* 0x000000ffff087224 */ /* 0x000fe400078e0a08 */
[--C-:B------:R-:W-:Y:S01]  /*10d0*/  @!P3 IMAD.IADD R11, R11, 0x1, -R6.reuse ;  /* 0x000000010b0bb824 */ /* 0x100fe200078e0a06 */
[----:B------:R-:W-:Y:S01]  /*10e0*/  ISETP.GE.AND P3, PT, R22, RZ, PT ;  /* 0x000000ff1600720c */ /* 0x000fe20003f66270 */
[--C-:B------:R-:W-:Y:S01]  /*10f0*/  @!P1 IMAD.IADD R27, R27, 0x1, -R6.reuse ;  /* 0x000000011b1b9824 */ /* 0x100fe200078e0a06 */
[----:B------:R-:W-:Y:S01]  /*1100*/  LOP3.LUT R22, R18, 0x34, RZ, 0xfc, !PT ;  /* 0x0000003412167812 */ /* 0x000fe200078efcff */
[--C-:B------:R-:W-:Y:S01]  /*1110*/  @!P5 IMAD.IADD R23, R23, 0x1, -R6.reuse ;  /* 0x000000011717d824 */ /* 0x100fe200078e0a06 */
[C---:B------:R-:W-:Y:S01]  /*1120*/  ISETP.GT.U32.AND P1, PT, R6.reuse, R11, PT ;  /* 0x0000000b0600720c */ /* 0x040fe20003f24070 */
[----:B------:R-:W-:Y:S01]  /*1130*/  IMAD R33, R6, R8, R33 ;  /* 0x0000000806217224 */ /* 0x000fe200078e0221 */
[----:B------:R-:W-:Y:S01]  /*1140*/  ISETP.GE.AND P5, PT, R20, RZ, PT ;  /* 0x000000ff1400720c */ /* 0x000fe20003fa6270 */
[----:B------:R-:W-:Y:S01]  /*1150*/  @!P0 IMAD.MOV R21, RZ, RZ, -R21 ;  /* 0x000000ffff158224 */ /* 0x000fe200078e0a15 */
[C---:B------:R-:W-:Y:S01]  /*1160*/  ISETP.GT.U32.AND P0, PT, R6.reuse, R27, PT ;  /* 0x0000001b0600720c */ /* 0x040fe20003f04070 */
[----:B------:R-:W-:Y:S01]  /*1170*/  @!P6 IMAD.MOV R23, RZ, RZ, -R23 ;  /* 0x000000ffff17e224 */ /* 0x000fe200078e0a17 */
[----:B------:R-:W-:Y:S01]  /*1180*/  ISETP.GT.U32.AND P6, PT, R6, R33, PT ;  /* 0x000000210600720c */ /* 0x000fe20003fc4070 */
[----:B------:R-:W-:Y:S01]  /*1190*/  @!P2 IMAD.MOV R19, RZ, RZ, -R19 ;  /* 0x000000ffff13a224 */ /* 0x000fe200078e0a13 */
[----:B------:R-:W-:Y:S01]  /*11a0*/  ISETP.GE.AND P2, PT, R16, RZ, PT ;  /* 0x000000ff1000720c */ /* 0x000fe20003f46270 */
[----:B------:R-:W-:Y:S01]  /*11b0*/  @!P4 IMAD.IADD R31, R31, 0x1, -R6 ;  /* 0x000000011f1fc824 */ /* 0x000fe200078e0a06 */
[C---:B------:R-:W-:Y:S01]  /*11c0*/  LOP3.LUT R16, R18.reuse, 0x44, RZ, 0xfc, !PT ;  /* 0x0000004412107812 */ /* 0x040fe200078efcff */
[----:B------:R-:W-:Y:S01]  /*11d0*/  IMAD.HI.U32 R8, R9, R35, RZ ;  /* 0x0000002309087227 */ /* 0x000fe200078e00ff */
[----:B------:R-:W-:-:S02]  /*11e0*/  LOP3.LUT R20, R18, 0x38, RZ, 0xfc, !PT ;  /* 0x0000003812147812 */ /* 0x000fc400078efcff */
[----:B------:R-:W-:Y:S01]  /*11f0*/  ISETP.GT.U32.AND P4, PT, R6, R31, PT ;  /* 0x0000001f0600720c */ /* 0x000fe20003f84070 */
[----:B------:R-:W-:Y:S01]  /*1200*/  IMAD.MOV R10, RZ, RZ, -R8 ;  /* 0x000000ffff0a7224 */ /* 0x000fe200078e0a08 */
[----:B------:R-:W-:Y:S01]  /*1210*/  IABS R43, R20 ;  /* 0x00000014002b7213 */ /* 0x000fe20000000000 */
[----:B------:R-:W-:Y:S01]  /*1220*/  IMAD.HI.U32 R8, R9, R37, RZ ;  /* 0x0000002509087227 */ /* 0x000fe200078e00ff */
[----:B------:R-:W-:-:S03]  /*1230*/  IABS R47, R22 ;  /* 0x00000016002f7213 */ /* 0x000fc60000000000 */
[--C-:B------:R-:W-:Y:S01]  /*1240*/  @!P1 IMAD.IADD R11, R11, 0x1, -R6.reuse ;  /* 0x000000010b0b9824 */ /* 0x100fe200078e0a06 */
[----:B------:R-:W-:Y:S01]  /*1250*/  ISETP.GE.AND P1, PT, R24, RZ, PT ;  /* 0x000000ff1800720c */ /* 0x000fe20003f26270 */
[----:B------:R-:W-:Y:S01]  /*1260*/  @!P0 IMAD.IADD R27, R27, 0x1, -R6 ;  /* 0x000000011b1b8824 */ /* 0x000fe200078e0a06 */
[----:B------:R-:W-:Y:S01]  /*1270*/  ISETP.GE.AND P0, PT, R12, RZ, PT ;  /* 0x000000ff0c00720c */ /* 0x000fe20003f06270 */
[----:B------:R-:W-:Y:S02]  /*1280*/  IMAD.MOV R8, RZ, RZ, -R8 ;  /* 0x000000ffff087224 */ /* 0x000fe400078e0a08 */
[----:B------:R-:W-:Y:S01]  /*1290*/  IMAD R35, R6, R10, R35 ;  /* 0x0000000a06237224 */ /* 0x000fe200078e0223 */
[----:B------:R-:W-:Y:S01]  /*12a0*/  IABS R10, R16 ;  /* 0x00000010000a7213 */ /* 0x000fe20000000000 */
[----:B------:R-:W-:Y:S01]  /*12b0*/  @!P6 IMAD.IADD R33, R33, 0x1, -R6 ;  /* 0x000000012121e824 */ /* 0x000fe200078e0a06 */
[----:B------:R-:W-:Y:S01]  /*12c0*/  ISETP.GE.AND P6, PT, R14, RZ, PT ;  /* 0x000000ff0e00720c */ /* 0x000fe20003fc6270 */
[----:B------:R-:W-:Y:S01]  /*12d0*/  IMAD.MOV.U32 R25, RZ, RZ, R11 ;  /* 0x000000ffff197224 */ /* 0x000fe200078e000b */
[----:B------:R-:W-:Y:S01]  /*12e0*/  LOP3.LUT R14, R18, 0x40, RZ, 0xfc, !PT ;  /* 0x00000040120e7812 */ /* 0x000fe200078efcff */
[----:B------:R-:W-:-:S02]  /*12f0*/  IMAD R37, R6, R8, R37 ;  /* 0x0000000806257224 */ /* 0x000fc400078e0225 */
[----:B------:R-:W-:Y:S01]  /*1300*/  IMAD.MOV.U32 R29, RZ, RZ, R27 ;  /* 0x000000ffff1d7224 */ /* 0x000fe200078e001b */
[----:B------:R-:W-:Y:S01]  /*1310*/  IABS R12, R14 ;  /* 0x0000000e000c7213 */ /* 0x000fe20000000000 */
[----:B------:R-:W-:Y:S01]  /*1320*/  @!P2 IMAD.MOV R25, RZ, RZ, -R25 ;  /* 0x000000ffff19a224 */ /* 0x000fe200078e0a19 */
[----:B------:R-:W-:Y:S01]  /*1330*/  ISETP.GT.U32.AND P2, PT, R6, R33, PT ;  /* 0x000000210600720c */ /* 0x000fe20003f44070 */
[----:B------:R-:W-:-:S04]  /*1340*/  IMAD.HI.U32 R8, R9, R10, RZ ;  /* 0x0000000a09087227 */ /* 0x000fc800078e00ff */
[----:B------:R-:W-:Y:S01]  /*1350*/  @!P5 IMAD.MOV R29, RZ, RZ, -R29 ;  /* 0x000000ffff1dd224 */ /* 0x000fe200078e0a1d */
[C---:B------:R-:W-:Y:S01]  /*1360*/  ISETP.GT.U32.AND P5, PT, R6.reuse, R37, PT ;  /* 0x000000250600720c */ /* 0x040fe20003fa4070 */
[----:B------:R-:W-:Y:S01]  /*1370*/  @!P4 IMAD.IADD R31, R31, 0x1, -R6 ;  /* 0x000000011f1fc824 */ /* 0x000fe200078e0a06 */
[C---:B------:R-:W-:Y:S01]  /*1380*/  ISETP.GT.U32.AND P4, PT, R6.reuse, R35, PT ;  /* 0x000000230600720c */ /* 0x040fe20003f84070 */
[----:B------:R-:W-:Y:S02]  /*1390*/  IMAD.MOV R11, RZ, RZ, -R8 ;  /* 0x000000ffff0b7224 */ /* 0x000fe400078e0a08 */
[----:B------:R-:W-:Y:S02]  /*13a0*/  IMAD.MOV.U32 R27, RZ, RZ, R12 ;  /* 0x000000ffff1b7224 */ /* 0x000fe400078e000c */
[----:B------:R-:W-:Y:S02]  /*13b0*/  IMAD R11, R6, R11, R10 ;  /* 0x0000000b060b7224 */ /* 0x000fe400078e020a */
[----:B------:R-:W-:-:S02]  /*13c0*/  @!P2 IMAD.IADD R33, R33, 0x1, -R6 ;  /* 0x000000012121a824 */ /* 0x000fc400078e0a06 */
[----:B------:R-:W-:Y:S01]  /*13d0*/  IMAD.HI.U32 R8, R9, R27, RZ ;  /* 0x0000001b09087227 */ /* 0x000fe200078e00ff */
[----:B------:R-:W-:-:S03]  /*13e0*/  ISETP.GT.U32.AND P2, PT, R6, R11, PT ;  /* 0x0000000b0600720c */ /* 0x000fc60003f44070 */
[--C-:B------:R-:W-:Y:S02]  /*13f0*/  @!P5 IMAD.IADD R37, R37, 0x1, -R6.reuse ;  /* 0x000000012525d824 */ /* 0x100fe400078e0a06 */
[----:B------:R-:W-:Y:S02]  /*1400*/  @!P4 IMAD.IADD R35, R35, 0x1, -R6 ;  /* 0x000000012323c824 */ /* 0x000fe400078e0a06 */
[----:B------:R-:W-:Y:S01]  /*1410*/  IMAD.HI.U32 R10, R9, R43, RZ ;  /* 0x0000002b090a7227 */ /* 0x000fe200078e00ff */
[C---:B------:R-:W-:Y:S02]  /*1420*/  ISETP.GT.U32.AND P5, PT, R6.reuse, R37, PT ;  /* 0x000000250600720c */ /* 0x040fe40003fa4070 */
[----:B------:R-:W-:Y:S01]  /*1430*/  ISETP.GT.U32.AND P4, PT, R6, R35, PT ;  /* 0x000000230600720c */ /* 0x000fe20003f84070 */
[----:B------:R-:W-:Y:S02]  /*1440*/  IMAD.MOV R12, RZ, RZ, -R8 ;  /* 0x000000ffff0c7224 */ /* 0x000fe400078e0a08 */
[----:B------:R-:W-:-:S02]  /*1450*/  IMAD.MOV R10, RZ, RZ, -R10 ;  /* 0x000000ffff0a7224 */ /* 0x000fc400078e0a0a */
[----:B------:R-:W-:Y:S01]  /*1460*/  IMAD R27, R6, R12, R27 ;  /* 0x0000000c061b7224 */ /* 0x000fe200078e021b */
[----:B------:R-:W-:Y:S01]  /*1470*/  LOP3.LUT R12, R18, 0x2c, RZ, 0xfc, !PT ;  /* 0x0000002c120c7812 */ /* 0x000fe200078efcff */
[--C-:B------:R-:W-:Y:S02]  /*1480*/  @!P2 IMAD.IADD R11, R11, 0x1, -R6.reuse ;  /* 0x000000010b0ba824 */ /* 0x100fe400078e0a06 */
[C---:B------:R-:W-:Y:S01]  /*1490*/  IMAD R43, R6.reuse, R10, R43 ;  /* 0x0000000a062b7224 */ /* 0x040fe200078e022b */
[----:B------:R-:W-:Y:S01]  /*14a0*/  IABS R10, R12 ;  /* 0x0000000c000a7213 */ /* 0x000fe20000000000 */
[----:B------:R-:W-:Y:S01]  /*14b0*/  @!P1 IMAD.MOV R33, RZ, RZ, -R33 ;  /* 0x000000ffff219224 */ /* 0x000fe200078e0a21 */
[C---:B------:R-:W-:Y:S01]  /*14c0*/  ISETP.GT.U32.AND P1, PT, R6.reuse, R27, PT ;  /* 0x0000001b0600720c */ /* 0x040fe20003f24070 */
[--C-:B------:R-:W-:Y:S01]  /*14d0*/  @!P5 IMAD.IADD R37, R37, 0x1, -R6.reuse ;  /* 0x000000012525d824 */ /* 0x100fe200078e0a06 */
[C---:B------:R-:W-:Y:S01]  /*14e0*/  ISETP.GT.U32.AND P2, PT, R6.reuse, R11, PT ;  /* 0x0000000b0600720c */ /* 0x040fe20003f44070 */
[----:B------:R-:W-:Y:S01]  /*14f0*/  @!P4 IMAD.IADD R35, R35, 0x1, -R6 ;  /* 0x000000012323c824 */ /* 0x000fe200078e0a06 */
[----:B------:R-:W-:Y:S01]  /*1500*/  ISETP.GT.U32.AND P5, PT, R6, R43, PT ;  /* 0x0000002b0600720c */ /* 0x000fe20003fa4070 */
[----:B------:R-:W-:Y:S01]  /*1510*/  IMAD.HI.U32 R8, R9, R47, RZ ;  /* 0x0000002f09087227 */ /* 0x000fe200078e00ff */
[----:B------:R-:W-:-:S02]  /*1520*/  ISETP.GE.AND P4, PT, R14, RZ, PT ;  /* 0x000000ff0e00720c */ /* 0x000fc40003f86270 */
[----:B------:R-:W-:Y:S01]  /*1530*/  LOP3.LUT R14, R18, 0x30, RZ, 0xfc, !PT ;  /* 0x00000030120e7812 */ /* 0x000fe200078efcff */
[----:B------:R-:W-:Y:S01]  /*1540*/  @!P3 IMAD.MOV R31, RZ, RZ, -R31 ;  /* 0x000000ffff1fb224 */ /* 0x000fe200078e0a1f */
[----:B------:R-:W-:Y:S01]  /*1550*/  ISETP.GE.AND P3, PT, R16, RZ, PT ;  /* 0x000000ff1000720c */ /* 0x000fe20003f66270 */
[----:B------:R-:W-:Y:S01]  /*1560*/  IMAD.MOV R8, RZ, RZ, -R8 ;  /* 0x000000ffff087224 */ /* 0x000fe200078e0a08 */
[----:B------:R-:W-:Y:S01]  /*1570*/  IABS R49, R14 ;  /* 0x0000000e00317213 */ /* 0x000fe20000000000 */
[--C-:B------:R-:W-:Y:S01]  /*1580*/  @!P1 IMAD.IADD R27, R27, 0x1, -R6.reuse ;  /* 0x000000011b1b9824 */ /* 0x100fe200078e0a06 */
[----:B------:R-:W-:Y:S01]  /*1590*/  ISETP.GE.AND P1, PT, R14, RZ, PT ;  /* 0x000000ff0e00720c */ /* 0x000fe20003f26270 */
[----:B------:R-:W-:Y:S01]  /*15a0*/  IMAD R47, R6, R8, R47 ;  /* 0x00000008062f7224 */ /* 0x000fe200078e022f */
[C---:B------:R-:W-:Y:S01]  /*15b0*/  LOP3.LUT R14, R18.reuse, 0x28, RZ, 0xfc, !PT ;  /* 0x00000028120e7812 */ /* 0x040fe200078efcff */
[----:B------:R-:W-:Y:S01]  /*15c0*/  @!P2 IMAD.IADD R11, R11, 0x1, -R6 ;  /* 0x000000010b0ba824 */ /* 0x000fe200078e0a06 */
[----:B------:R-:W-:Y:S01]  /*15d0*/  LOP3.LUT R16, R18, 0x24, RZ, 0xfc, !PT ;  /* 0x0000002412107812 */ /* 0x000fe200078efcff */
[----:B------:R-:W-:Y:S01]  /*15e0*/  IMAD.HI.U32 R8, R9, R49, RZ ;  /* 0x0000003109087227 */ /* 0x000fe200078e00ff */
[----:B------:R-:W-:-:S02]  /*15f0*/  IABS R53, R14 ;  /* 0x0000000e00357213 */ /* 0x000fc40000000000 */
[----:B------:R-:W-:Y:S01]  /*1600*/  ISETP.GE.AND P2, PT, R22, RZ, PT ;  /* 0x000000ff1600720c */ /* 0x000fe20003f46270 */
[----:B------:R-:W-:Y:S01]  /*1610*/  @!P5 IMAD.IADD R43, R43, 0x1, -R6 ;  /* 0x000000012b2bd824 */ /* 0x000fe200078e0a06 */
[C---:B------:R-:W-:Y:S01]  /*1620*/  ISETP.GT.U32.AND P5, PT, R6.reuse, R27, PT ;  /* 0x0000001b0600720c */ /* 0x040fe20003fa4070 */
[----:B------:R-:W-:Y:S01]  /*1630*/  IMAD.MOV.U32 R39, RZ, RZ, R11 ;  /* 0x000000ffff277224 */ /* 0x000fe200078e000b */
[----:B------:R-:W-:Y:S01]  /*1640*/  IABS R55, R16 ;  /* 0x0000001000377213 */ /* 0x000fe20000000000 */
[----:B------:R-:W-:Y:S02]  /*1650*/  IMAD.MOV R8, RZ, RZ, -R8 ;  /* 0x000000ffff087224 */ /* 0x000fe400078e0a08 */
[----:B------:R-:W-:Y:S01]  /*1660*/  @!P3 IMAD.MOV R39, RZ, RZ, -R39 ;  /* 0x000000ffff27b224 */ /* 0x000fe200078e0a27 */
[C---:B------:R-:W-:Y:S01]  /*1670*/  ISETP.GT.U32.AND P3, PT, R6.reuse, R43, PT ;  /* 0x0000002b0600720c */ /* 0x040fe20003f64070 */
[----:B------:R-:W-:Y:S01]  /*1680*/  @!P6 IMAD.MOV R37, RZ, RZ, -R37 ;  /* 0x000000ffff25e224 */ /* 0x000fe200078e0a25 */
[C---:B------:R-:W-:Y:S01]  /*1690*/  ISETP.GT.U32.AND P6, PT, R6.reuse, R47, PT ;  /* 0x0000002f0600720c */ /* 0x040fe20003fc4070 */
[----:B------:R-:W-:-:S02]  /*16a0*/  IMAD R49, R6, R8, R49 ;  /* 0x0000000806317224 */ /* 0x000fc400078e0231 */
[----:B------:R-:W-:-:S04]  /*16b0*/  IMAD.HI.U32 R8, R9, R10, RZ ;  /* 0x0000000a09087227 */ /* 0x000fc800078e00ff */
[----:B------:R-:W-:Y:S02]  /*16c0*/  IMAD.MOV R11, RZ, RZ, -R8 ;  /* 0x000000ffff0b7224 */ /* 0x000fe400078e0a08 */
[----:B------:R-:W-:Y:S01]  /*16d0*/  @!P5 IMAD.IADD R27, R27, 0x1, -R6 ;  /* 0x000000011b1bd824 */ /* 0x000fe200078e0a06 */
[C---:B------:R-:W-:Y:S01]  /*16e0*/  ISETP.GT.U32.AND P5, PT, R6.reuse, R49, PT ;  /* 0x000000310600720c */ /* 0x040fe20003fa4070 */
[C---:B------:R-:W-:Y:S02]  /*16f0*/  IMAD R11, R6.reuse, R11, R10 ;  /* 0x0000000b060b7224 */ /* 0x040fe400078e020a */
[--C-:B------:R-:W-:Y:S02]  /*1700*/  @!P3 IMAD.IADD R43, R43, 0x1, -R6.reuse ;  /* 0x000000012b2bb824 */ /* 0x100fe400078e0a06 */
[----:B------:R-:W-:Y:S01]  /*1710*/  @!P6 IMAD.IADD R47, R47, 0x1, -R6 ;  /* 0x000000012f2fe824 */ /* 0x000fe200078e0a06 */
[----:B------:R-:W-:Y:S01]  /*1720*/  ISETP.GT.U32.AND P3, PT, R6, R11, PT ;  /* 0x0000000b0600720c */ /* 0x000fe20003f64070 */
[----:B------:R-:W-:Y:S01]  /*1730*/  @!P0 IMAD.MOV R35, RZ, RZ, -R35 ;  /* 0x000000ffff238224 */ /* 0x000fe200078e0a23 */
[----:B------:R-:W-:Y:S01]  /*1740*/  ISETP.GE.AND P0, PT, R20, RZ, PT ;  /* 0x000000ff1400720c */ /* 0x000fe20003f06270 */
[----:B------:R-:W-:Y:S01]  /*1750*/  IMAD.MOV.U32 R41, RZ, RZ, R27 ;  /* 0x000000ffff297224 */ /* 0x000fe200078e001b */
[----:B------:R-:W-:Y:S01]  /*1760*/  ISETP.GT.U32.AND P6, PT, R6, R47, PT ;  /* 0x0000002f0600720c */ /* 0x000fe20003fc4070 */
[----:B------:R-:W-:Y:S01]  /*1770*/  IMAD.HI.U32 R8, R9, R53, RZ ;  /* 0x0000003509087227 */ /* 0x000fe200078e00ff */
[----:B------:R-:W-:-:S03]  /*1780*/  LOP3.LUT R20, R18, 0x20, RZ, 0xfc, !PT ;  /* 0x0000002012147812 */ /* 0x000fc600078efcff */
[----:B------:R-:W-:Y:S01]  /*1790*/  @!P5 IMAD.IADD R49, R49, 0x1, -R6 ;  /* 0x000000013131d824 */ /* 0x000fe200078e0a06 */
[----:B------:R-:W-:Y:S01]  /*17a0*/  IABS R57, R20 ;  /* 0x0000001400397213 */ /* 0x000fe20000000000 */
[----:B------:R-:W-:Y:S01]  /*17b0*/  @!P4 IMAD.MOV R41, RZ, RZ, -R41 ;  /* 0x000000ffff29c224 */ /* 0x000fe200078e0a29 */
[----:B------:R-:W-:Y:S01]  /*17c0*/  ISETP.GE.AND P5, PT, R14, RZ, PT ;  /* 0x000000ff0e00720c */ /* 0x000fe20003fa6270 */
[----:B------:R-:W-:Y:S01]  /*17d0*/  IMAD.MOV R10, RZ, RZ, -R8 ;  /* 0x000000ffff0a7224 */ /* 0x000fe200078e0a08 */
[----:B------:R-:W-:Y:S01]  /*17e0*/  ISETP.GT.U32.AND P4, PT, R6, R49, PT ;  /* 0x000000310600720c */ /* 0x000fe20003f84070 */
[----:B------:R-:W-:Y:S01]  /*17f0*/  @!P3 IMAD.IADD R11, R11, 0x1, -R6 ;  /* 0x000000010b0bb824 */ /* 0x000fe200078e0a06 */
[----:B------:R-:W-:Y:S01]  /*1800*/  LOP3.LUT R14, R18, 0x14, RZ, 0xfc, !PT ;  /* 0x00000014120e7812 */ /* 0x000fe200078efcff */
[----:B------:R-:W-:-:S03]  /*1810*/  IMAD.HI.U32 R8, R9, R55, RZ ;  /* 0x0000003709087227 */ /* 0x000fc600078e00ff */
[----:B------:R-:W-:Y:S01]  /*1820*/  ISETP.GT.U32.AND P3, PT, R6, R11, PT ;  /* 0x0000000b0600720c */ /* 0x000fe20003f64070 */
[----:B------:R-:W-:Y:S01]  /*1830*/  @!P6 IMAD.IADD R47, R47, 0x1, -R6 ;  /* 0x000000012f2fe824 */ /* 0x000fe200078e0a06 */
[----:B------:R-:W-:Y:S01]  /*1840*/  ISETP.GE.AND P6, PT, R12, RZ, PT ;  /* 0x000000ff0c00720c */ /* 0x000fe20003fc6270 */
[----:B------:R-:W-:Y:S01]  /*1850*/  IMAD R53, R6, R10, R53 ;  /* 0x0000000a06357224 */ /* 0x000fe200078e0235 */
[----:B------:R-:W-:Y:S01]  /*1860*/  LOP3.LUT R12, R18, 0x18, RZ, 0xfc, !PT ;  /* 0x00000018120c7812 */ /* 0x000fe200078efcff */
[----:B------:R-:W-:Y:S01]  /*1870*/  IMAD.MOV R8, RZ, RZ, -R8 ;  /* 0x000000ffff087224 */ /* 0x000fe200078e0a08 */
[----:B------:R-:W-:Y:S01]  /*1880*/  IABS R63, R14 ;  /* 0x0000000e003f7213 */ /* 0x000fe20000000000 */
[----:B------:R-:W-:Y:S01]  /*1890*/  IMAD.HI.U32 R10, R9, R57, RZ ;  /* 0x00000039090a7227 */ /* 0x000fe200078e00ff */
[----:B------:R-:W-:-:S03]  /*18a0*/  IABS R59, R12 ;  /* 0x0000000c003b7213 */ /* 0x000fc60000000000 */
[C---:B------:R-:W-:Y:S02]  /*18b0*/  IMAD R55, R6.reuse, R8, R55 ;  /* 0x0000000806377224 */ /* 0x040fe400078e0237 */
[----:B------:R-:W-:Y:S01]  /*18c0*/  @!P2 IMAD.MOV R47, RZ, RZ, -R47 ;  /* 0x000000ffff2fa224 */ /* 0x000fe200078e0a2f */
[C---:B------:R-:W-:Y:S01]  /*18d0*/  ISETP.GT.U32.AND P2, PT, R6.reuse, R53, PT ;  /* 0x000000350600720c */ /* 0x040fe20003f44070 */
[----:B------:R-:W-:Y:S02]  /*18e0*/  IMAD.MOV R10, RZ, RZ, -R10 ;  /* 0x000000ffff0a7224 */ /* 0x000fe400078e0a0a */
[--C-:B------:R-:W-:Y:S01]  /*18f0*/  @!P4 IMAD.IADD R49, R49, 0x1, -R6.reuse ;  /* 0x000000013131c824 */ /* 0x100fe200078e0a06 */
[C---:B------:R-:W-:Y:S01]  /*1900*/  ISETP.GT.U32.AND P4, PT, R6.reuse, R55, PT ;  /* 0x000000370600720c */ /* 0x040fe20003f84070 */
[----:B------:R-:W-:Y:S02]  /*1910*/  IMAD R57, R6, R10, R57 ;  /* 0x0000000a06397224 */ /* 0x000fe400078e0239 */
[----:B------:R-:W-:-:S02]  /*1920*/  @!P3 IMAD.IADD R11, R11, 0x1, -R6 ;  /* 0x000000010b0bb824 */ /* 0x000fc400078e0a06 */
[----:B------:R-:W-:Y:S01]  /*1930*/  IMAD.HI.U32 R8, R9, R59, RZ ;  /* 0x0000003b09087227 */ /* 0x000fe200078e00ff */
[----:B------:R-:W-:-:S03]  /*1940*/  ISETP.GT.U32.AND P3, PT, R6, R57, PT ;  /* 0x000000390600720c */ /* 0x000fc60003f64070 */
[----:B------:R-:W-:Y:S01]  /*1950*/  @!P2 IMAD.IADD R53, R53, 0x1, -R6 ;  /* 0x000000013535a824 */ /* 0x000fe200078e0a06 */
[----:B------:R-:W-:Y:S01]  /*1960*/  ISETP.GE.AND P2, PT, R20, RZ, PT ;  /* 0x000000ff1400720c */ /* 0x000fe20003f46270 */
[----:B------:R-:W-:Y:S02]  /*1970*/  IMAD.MOV R10, RZ, RZ, -R8 ;  /* 0x000000ffff0a7224 */ /* 0x000fe400078e0a08 */
[--C-:B------:R-:W-:Y:S01]  /*1980*/  @!P4 IMAD.IADD R55, R55, 0x1, -R6.reuse ;  /* 0x000000013737c824 */ /* 0x100fe200078e0a06 */
[C---:B------:R-:W-:Y:S01]  /*1990*/  ISETP.GT.U32.AND P4, PT, R6.reuse, R53, PT ;  /* 0x000000350600720c */ /* 0x040fe20003f84070 */
[----:B------:R-:W-:Y:S02]  /*19a0*/  @!P1 IMAD.MOV R49, RZ, RZ, -R49 ;  /* 0x000000ffff319224 */ /* 0x000fe400078e0a31 */
[C---:B------:R-:W-:Y:S02]  /*19b0*/  IMAD R59, R6.reuse, R10, R59 ;  /* 0x0000000a063b7224 */ /* 0x040fe400078e023b */
[----:B------:R-:W-:Y:S01]  /*19c0*/  @!P3 IMAD.IADD R57, R57, 0x1, -R6 ;  /* 0x000000013939b824 */ /* 0x000fe200078e0a06 */
[----:B------:R-:W-:Y:S01]  /*19d0*/  ISETP.GT.U32.AND P3, PT, R6, R55, PT ;  /* 0x000000370600720c */ /* 0x000fe20003f64070 */
[----:B------:R-:W-:-:S03]  /*19e0*/  IMAD.HI.U32 R8, R9, R63, RZ ;  /* 0x0000003f09087227 */ /* 0x000fc600078e00ff */
[C---:B------:R-:W-:Y:S01]  /*19f0*/  ISETP.GT.U32.AND P1, PT, R6.reuse, R57, PT ;  /* 0x000000390600720c */ /* 0x040fe20003f24070 */
[----:B------:R-:W-:Y:S02]  /*1a00*/  IMAD.MOV R8, RZ, RZ, -R8 ;  /* 0x000000ffff087224 */ /* 0x000fe400078e0a08 */
[----:B------:R-:W-:Y:S01]  /*1a10*/  @!P4 IMAD.IADD R53, R53, 0x1, -R6 ;  /* 0x000000013535c824 */ /* 0x000fe200078e0a06 */
[C---:B------:R-:W-:Y:S01]  /*1a20*/  ISETP.GT.U32.AND P4, PT, R6.reuse, R59, PT ;  /* 0x0000003b0600720c */ /* 0x040fe20003f84070 */
[----:B------:R-:W-:Y:S02]  /*1a30*/  IMAD R63, R6, R8, R63 ;  /* 0x00000008063f7224 */ /* 0x000fe400078e023f */
[----:B------:R-:W-:-:S04]  /*1a40*/  IMAD.HI.U32 R10, R9, R65, RZ ;  /* 0x00000041090a7227 */ /* 0x000fc800078e00ff */
[----:B------:R-:W-:Y:S02]  /*1a50*/  IMAD.MOV R10, RZ, RZ, -R10 ;  /* 0x000000ffff0a7224 */ /* 0x000fe400078e0a0a */
[--C-:B------:R-:W-:Y:S01]  /*1a60*/  @!P1 IMAD.IADD R57, R57, 0x1, -R6.reuse ;  /* 0x0000000139399824 */ /* 0x100fe200078e0a06 */
[----:B------:R-:W-:Y:S01]  /*1a70*/  ISETP.GT.U32.AND P1, PT, R6, R63, PT ;  /* 0x0000003f0600720c */ /* 0x000fe20003f24070 */
[--C-:B------:R-:W-:Y:S01]  /*1a80*/  @!P3 IMAD.IADD R55, R55, 0x1, -R6.reuse ;  /* 0x000000013737b824 */ /* 0x100fe200078e0a06 */
[----:B------:R-:W-:Y:S01]  /*1a90*/  ISETP.GE.AND P3, PT, R14, RZ, PT ;  /* 0x000000ff0e00720c */ /* 0x000fe20003f66270 */
[----:B------:R-:W-:Y:S01]  /*1aa0*/  @!P4 IMAD.IADD R59, R59, 0x1, -R6 ;  /* 0x000000013b3bc824 */ /* 0x000fe200078e0a06 */
[----:B------:R-:W-:Y:S01]  /*1ab0*/  LEA.HI R14, R0, R3, RZ, 0x1b ;  /* 0x00000003000e7211 */ /* 0x000fe200078fd8ff */
[C---:B------:R-:W-:Y:S02]  /*1ac0*/  IMAD R65, R6.reuse, R10, R65 ;  /* 0x0000000a06417224 */ /* 0x040fe400078e0241 */
[----:B------:R-:W-:Y:S01]  /*1ad0*/  IMAD.HI.U32 R10, R9, R67, RZ ;  /* 0x00000043090a7227 */ /* 0x000fe200078e00ff */
[----:B------:R-:W-:-:S03]  /*1ae0*/  ISETP.GT.U32.AND P4, PT, R6, R59, PT ;  /* 0x0000003b0600720c */ /* 0x000fc60003f84070 */
[----:B------:R-:W-:Y:S02]  /*1af0*/  IMAD.MOV.U32 R51, RZ, RZ, R11 ;  /* 0x000000ffff337224 */ /* 0x000fe400078e000b */
[----:B------:R-:W-:Y:S02]  /*1b00*/  @!P1 IMAD.IADD R63, R63, 0x1, -R6 ;  /* 0x000000013f3f9824 */ /* 0x000fe400078e0a06 */
[----:B------:R-:W-:Y:S02]  /*1b10*/  VIADD R20, R14, 0x7c ;  /* 0x0000007c0e147836 */ /* 0x000fe40000000000 */
[----:B------:R-:W-:Y:S01]  /*1b20*/  IMAD.MOV R10, RZ, RZ, -R10 ;  /* 0x000000ffff0a7224 */ /* 0x000fe200078e0a0a */
[----:B------:R-:W-:Y:S01]  /*1b30*/  ISETP.GT.U32.AND P1, PT, R6, R63, PT ;  /* 0x0000003f0600720c */ /* 0x000fe20003f24070 */
[----:B------:R-:W-:-:S04]  /*1b40*/  IMAD.HI.U32 R11, R9, R69, RZ ;  /* 0x00000045090b7227 */ /* 0x000fc800078e00ff */
[--C-:B------:R-:W-:Y:S01]  /*1b50*/  @!P4 IMAD.IADD R59, R59, 0x1, -R6.reuse ;  /* 0x000000013b3bc824 */ /* 0x100fe200078e0a06 */
[----:B------:R-:W-:Y:S01]  /*1b60*/  ISETP.GT.U32.AND P4, PT, R6, R65, PT ;  /* 0x000000410600720c */ /* 0x000fe20003f84070 */
[----:B------:R-:W-:Y:S01]  /*1b70*/  @!P6 IMAD.MOV R51, RZ, RZ, -R51 ;  /* 0x000000ffff33e224 */ /* 0x000fe200078e0a33 */
[----:B------:R-:W-:Y:S01]  /*1b80*/  ISETP.GE.AND P6, PT, R12, RZ, PT ;  /* 0x000000ff0c00720c */ /* 0x000fe20003fc6270 */
[----:B------:R-:W-:Y:S01]  /*1b90*/  IMAD R67, R6, R10, R67 ;  /* 0x0000000a06437224 */ /* 0x000fe200078e0243 */
[----:B------:R-:W-:Y:S01]  /*1ba0*/  IABS R12, R20 ;  /* 0x00000014000c7213 */ /* 0x000fe20000000000 */
[----:B------:R-:W-:Y:S02]  /*1bb0*/  VIADD R22, R14, 0x5c ;  /* 0x0000005c0e167836 */ /* 0x000fe40000000000 */
[----:B------:R-:W-:Y:S02]  /*1bc0*/  IMAD.MOV R11, RZ, RZ, -R11 ;  /* 0x000000ffff0b7224 */ /* 0x000fe400078e0a0b */
[----:B------:R-:W-:Y:S01]  /*1bd0*/  @!P1 IMAD.IADD R63, R63, 0x1, -R6 ;  /* 0x000000013f3f9824 */ /* 0x000fe200078e0a06 */
[C---:B------:R-:W-:Y:S01]  /*1be0*/  ISETP.GT.U32.AND P1, PT, R6.reuse, R67, PT ;  /* 0x000000430600720c */ /* 0x040fe20003f24070 */
[----:B------:R-:W-:Y:S01]  /*1bf0*/  IMAD R69, R6, R11, R69 ;  /* 0x0000000b06457224 */ /* 0x000fe200078e0245 */
[----:B------:R-:W-:Y:S01]  /*1c00*/  IABS R27, R22 ;  /* 0x00000016001b7213 */ /* 0x000fe20000000000 */
[----:B------:R-:W-:-:S04]  /*1c10*/  IMAD.HI.U32 R8, R9, R12, RZ ;  /* 0x0000000c09087227 */ /* 0x000fc800078e00ff */
[----:B------:R-:W-:Y:S01]  /*1c20*/  @!P4 IMAD.IADD R65, R65, 0x1, -R6 ;  /* 0x000000014141c824 */ /* 0x000fe200078e0a06 */
[----:B------:R-:W-:Y:S01]  /*1c30*/  ISETP.GT.U32.AND P4, PT, R6, R69, PT ;  /* 0x000000450600720c */ /* 0x000fe20003f84070 */
[----:B------:R-:W-:Y:S02]  /*1c40*/  IMAD.MOV R11, RZ, RZ, -R8 ;  /* 0x000000ffff0b7224 */ /* 0x000fe400078e0a08 */
[----:B------:R-:W-:-:S04]  /*1c50*/  IMAD.HI.U32 R8, R9, R27, RZ ;  /* 0x0000001b09087227 */ /* 0x000fc800078e00ff */
[C---:B------:R-:W-:Y:S02]  /*1c60*/  IMAD R11, R6.reuse, R11, R12 ;  /* 0x0000000b060b7224 */ /* 0x040fe400078e020c */
[----:B------:R-:W-:Y:S02]  /*1c70*/  IMAD.MOV R8, RZ, RZ, -R8 ;  /* 0x000000ffff087224 */ /* 0x000fe400078e0a08 */
[----:B------:R-:W-:Y:S01]  /*1c80*/  @!P1 IMAD.IADD R67, R67, 0x1, -R6 ;  /* 0x0000000143439824 */ /* 0x000fe200078e0a06 */
[C---:B------:R-:W-:Y:S01]  /*1c90*/  ISETP.GT.U32.AND P1, PT, R6.reuse, R11, PT ;  /* 0x0000000b0600720c */ /* 0x040fe20003f24070 */
[----:B------:R-:W-:Y:S02]  /*1ca0*/  IMAD.MOV.U32 R45, RZ, RZ, R43 ;  /* 0x000000ffff2d7224 */ /* 0x000fe400078e002b */
[----:B------:R-:W-:Y:S02]  /*1cb0*/  IMAD R27, R6, R8, R27 ;  /* 0x00000008061b7224 */ /* 0x000fe400078e021b */
[----:B------:R-:W-:Y:S01]  /*1cc0*/  @!P0 IMAD.MOV R45, RZ, RZ, -R45 ;  /* 0x000000ffff2d8224 */ /* 0x000fe200078e0a2d */
[----:B------:R-:W-:Y:S01]  /*1cd0*/  ISETP.GE.AND P0, PT, R16, RZ, PT ;  /* 0x000000ff1000720c */ /* 0x000fe20003f06270 */
[----:B------:R-:W-:-:S02]  /*1ce0*/  VIADD R24, R14, 0x3c ;  /* 0x0000003c0e187836 */ /* 0x000fc40000000000 */
[--C-:B------:R-:W-:Y:S01]  /*1cf0*/  @!P4 IMAD.IADD R69, R69, 0x1, -R6.reuse ;  /* 0x000000014545c824 */ /* 0x100fe200078e0a06 */
[----:B------:R-:W-:Y:S01]  /*1d00*/  ISETP.GT.U32.AND P4, PT, R6, R27, PT ;  /* 0x0000001b0600720c */ /* 0x000fe20003f84070 */
[----:B------:R-:W-:Y:S01]  /*1d10*/  VIADD R10, R14, 0x1c ;  /* 0x0000001c0e0a7836 */ /* 0x000fe20000000000 */
[----:B------:R-:W-:Y:S01]  /*1d20*/  IABS R43, R24 ;  /* 0x00000018002b7213 */ /* 0x000fe20000000000 */
[----:B------:R-:W-:Y:S01]  /*1d30*/  @!P1 IMAD.IADD R11, R11, 0x1, -R6 ;  /* 0x000000010b0b9824 */ /* 0x000fe200078e0a06 */
[C---:B------:R-:W-:Y:S01]  /*1d40*/  ISETP.GT.U32.AND P1, PT, R6.reuse, R65, PT ;  /* 0x000000410600720c */ /* 0x040fe20003f24070 */
[----:B------:R-:W-:Y:S01]  /*1d50*/  @!P2 IMAD.MOV R57, RZ, RZ, -R57 ;  /* 0x000000ffff39a224 */ /* 0x000fe200078e0a39 */
[----:B------:R-:W-:Y:S01]  /*1d60*/  IABS R16, R10 ;  /* 0x0000000a00107213 */ /* 0x000fe20000000000 */
[----:B------:R-:W-:Y:S01]  /*1d70*/  IMAD.HI.U32 R8, R9, R43, RZ ;  /* 0x0000002b09087227 */ /* 0x000fe200078e00ff */
[----:B------:R-:W-:-:S03]  /*1d80*/  ISETP.GT.U32.AND P2, PT, R6, R11, PT ;  /* 0x0000000b0600720c */ /* 0x000fc60003f44070 */
[----:B------:R-:W-:Y:S02]  /*1d90*/  IMAD.MOV R12, RZ, RZ, -R8 ;  /* 0x000000ffff0c7224 */ /* 0x000fe400078e0a08 */
[----:B------:R-:W-:Y:S02]  /*1da0*/  @!P4 IMAD.IADD R27, R27, 0x1, -R6 ;  /* 0x000000011b1bc824 */ /* 0x000fe400078e0a06 */
[----:B------:R-:W-:Y:S01]  /*1db0*/  @!P0 IMAD.MOV R55, RZ, RZ, -R55 ;  /* 0x000000ffff378224 */ /* 0x000fe200078e0a37 */
[C---:B------:R-:W-:Y:S01]  /*1dc0*/  ISETP.GT.U32.AND P0, PT, R6.reuse, R69, PT ;  /* 0x000000450600720c */ /* 0x040fe20003f04070 */
[----:B------:R-:W-:Y:S01]  /*1dd0*/  IMAD.HI.U32 R14, R9, R73, RZ ;  /* 0x00000049090e7227 */ /* 0x000fe200078e00ff */
[----:B------:R-:W-:-:S03]  /*1de0*/  ISETP.GT.U32.AND P4, PT, R6, R27, PT ;  /* 0x0000001b0600720c */ /* 0x000fc60003f84070 */
[----:B------:R-:W-:-:S04]  /*1df0*/  IMAD.HI.U32 R8, R9, R16, RZ ;  /* 0x0000001009087227 */ /* 0x000fc800078e00ff */
[----:B------:R-:W-:Y:S01]  /*1e00*/  @!P5 IMAD.MOV R53, RZ, RZ, -R53 ;  /* 0x000000ffff35d224 */ /* 0x000fe200078e0a35 */
[C---:B------:R-:W-:Y:S01]  /*1e10*/  ISETP.GT.U32.AND P5, PT, R6.reuse, R67, PT ;  /* 0x000000430600720c */ /* 0x040fe20003fa4070 */
[----:B------:R-:W-:Y:S02]  /*1e20*/  IMAD R43, R6, R12, R43 ;  /* 0x0000000c062b7224 */ /* 0x000fe400078e022b */
[----:B------:R-:W-:-:S04]  /*1e30*/  IMAD.HI.U32 R12, R9, R71, RZ ;  /* 0x00000047090c7227 */ /* 0x000fc800078e00ff */
[----:B------:R-:W-:Y:S02]  /*1e40*/  IMAD.MOV R14, RZ, RZ, -R14 ;  /* 0x000000ffff0e7224 */ /* 0x000fe400078e0a0e */
[----:B------:R-:W-:Y:S02]  /*1e50*/  IMAD.MOV R9, RZ, RZ, -R8 ;  /* 0x000000ffff097224 */ /* 0x000fe400078e0a08 */
[----:B------:R-:W-:Y:S01]  /*1e60*/  @!P1 IMAD.IADD R65, R65, 0x1, -R6 ;  /* 0x0000000141419824 */ /* 0x000fe200078e0a06 */
[C---:B------:R-:W-:Y:S01]  /*1e70*/  ISETP.GT.U32.AND P1, PT, R6.reuse, R43, PT ;  /* 0x0000002b0600720c */ /* 0x040fe20003f24070 */
[C---:B------:R-:W-:Y:S02]  /*1e80*/  IMAD R73, R6.reuse, R14, R73 ;  /* 0x0000000e06497224 */ /* 0x040fe400078e0249 */
[----:B------:R-:W-:Y:S02]  /*1e90*/  IMAD R9, R6, R9, R16 ;  /* 0x0000000906097224 */ /* 0x000fe400078e0210 */
[----:B------:R-:W-:-:S02]  /*1ea0*/  IMAD.MOV R12, RZ, RZ, -R12 ;  /* 0x000000ffff0c7224 */ /* 0x000fc400078e0a0c */
[--C-:B------:R-:W-:Y:S01]  /*1eb0*/  @!P2 IMAD.IADD R11, R11, 0x1, -R6.reuse ;  /* 0x000000010b0ba824 */ /* 0x100fe200078e0a06 */
[C---:B------:R-:W-:Y:S01]  /*1ec0*/  ISETP.GT.U32.AND P2, PT, R6.reuse, R73, PT ;  /* 0x000000490600720c */ /* 0x040fe20003f44070 */
[C---:B------:R-:W-:Y:S02]  /*1ed0*/  IMAD R71, R6.reuse, R12, R71 ;  /* 0x0000000c06477224 */ /* 0x040fe400078e0247 */
[--C-:B------:R-:W-:Y:S01]  /*1ee0*/  @!P0 IMAD.IADD R69, R69, 0x1, -R6.reuse ;  /* 0x0000000145458824 */ /* 0x100fe200078e0a06 */
[----:B------:R-:W-:Y:S01]  /*1ef0*/  ISETP.GT.U32.AND P0, PT, R6, R9, PT ;  /* 0x000000090600720c */ /* 0x000fe20003f04070 */
[--C-:B------:R-:W-:Y:S01]  /*1f00*/  @!P5 IMAD.IADD R67, R67, 0x1, -R6.reuse ;  /* 0x000000014343d824 */ /* 0x100fe200078e0a06 */
[----:B------:R-:W-:Y:S01]  /*1f10*/  ISETP.GE.AND P5, PT, R26, RZ, PT ;  /* 0x000000ff1a00720c */ /* 0x000fe20003fa6270 */
[--C-:B------:R-:W-:Y:S01]  /*1f20*/  @!P4 IMAD.IADD R27, R27, 0x1, -R6.reuse ;  /* 0x000000011b1bc824 */ /* 0x100fe200078e0a06 */
[----:B------:R-:W-:Y:S01]  /*1f30*/  ISETP.GT.U32.AND P4, PT, R6, R71, PT ;  /* 0x000000470600720c */ /* 0x000fe20003f84070 */
[----:B------:R-:W-:Y:S01]  /*1f40*/  @!P1 IMAD.IADD R43, R43, 0x1, -R6 ;  /* 0x000000012b2b9824 */ /* 0x000fe200078e0a06 */
[----:B------:R-:W-:Y:S01]  /*1f50*/  ISETP.GE.AND P1, PT, R28, RZ, PT ;  /* 0x000000ff1c00720c */ /* 0x000fe20003f26270 */
[----:B------:R-:W-:-:S02]  /*1f60*/  @!P6 IMAD.MOV R59, RZ, RZ, -R59 ;  /* 0x000000ffff3be224 */ /* 0x000fc400078e0a3b */
[--C-:B------:R-:W-:Y:S01]  /*1f70*/  @!P2 IMAD.IADD R73, R73, 0x1, -R6.reuse ;  /* 0x000000014949a824 */ /* 0x100fe200078e0a06 */
[----:B------:R-:W-:Y:S01]  /*1f80*/  ISETP.GT.U32.AND P6, PT, R6, R43, PT ;  /* 0x0000002b0600720c */ /* 0x000fe20003fc4070 */
[----:B------:R-:W-:Y:S01]  /*1f90*/  @!P3 IMAD.MOV R63, RZ, RZ, -R63 ;  /* 0x000000ffff3fb224 */ /* 0x000fe200078e0a3f */
[----:B------:R-:W-:Y:S01]  /*1fa0*/  LOP3.LUT P2, RZ, R0, 0x40, RZ, 0xc0, !PT ;  /* 0x0000004000ff7812 */ /* 0x000fe2000784c0ff */
[--C-:B------:R-:W-:Y:S01]  /*1fb0*/  @!P0 IMAD.IADD R9, R9, 0x1, -R6.reuse ;  /* 0x0000000109098824 */ /* 0x100fe200078e0a06 */
[----:B------:R-:W-:Y:S01]  /*1fc0*/  ISETP.GE.AND P0, PT, R30, RZ, PT ;  /* 0x000000ff1e00720c */ /* 0x000fe20003f06270 */
[----:B------:R-:W-:Y:S01]  /*1fd0*/  @!P5 IMAD.MOV R65, RZ, RZ, -R65 ;  /* 0x000000ffff41d224 */ /* 0x000fe200078e0a41 */
[C---:B------:R-:W-:Y:S01]  /*1fe0*/  ISETP.GT.U32.AND P5, PT, R6.reuse, R73, PT ;  /* 0x000000490600720c */ /* 0x040fe20003fa4070 */
[--C-:B------:R-:W-:Y:S01]  /*1ff0*/  @!P4 IMAD.IADD R71, R71, 0x1, -R6.reuse ;  /* 0x000000014747c824 */ /* 0x100fe200078e0a06 */
[C---:B------:R-:W-:Y:S01]  /*2000*/  ISETP.GT.U32.AND P4, PT, R6.reuse, R9, PT ;  /* 0x000000090600720c */ /* 0x040fe20003f84070 */
[----:B------:R-:W-:Y:S01]  /*2010*/  @!P1 IMAD.MOV R67, RZ, RZ, -R67 ;  /* 0x000000ffff439224 */ /* 0x000fe200078e0a43 */
[----:B------:R-:W-:Y:S01]  /*2020*/  SEL R8, RZ, 0x90, !P2 ;  /* 0x00000090ff087807 */ /* 0x000fe20005000000 */
[----:B------:R-:W-:Y:S01]  /*2030*/  IMAD R7, R7, UR4, RZ ;  /* 0x0000000407077c24 */ /* 0x000fe2000f8e02ff */
[----:B------:R-:W-:Y:S01]  /*2040*/  ISETP.GT.U32.AND P1, PT, R6, R71, PT ;  /* 0x000000470600720c */ /* 0x000fe20003f24070 */
[--C-:B------:R-:W-:Y:S01]  /*2050*/  @!P6 IMAD.IADD R43, R43, 0x1, -R6.reuse ;  /* 0x000000012b2be824 */ /* 0x100fe200078e0a06 */
[----:B------:R-:W-:Y:S01]  /*2060*/  ISETP.GE.AND P3, PT, R20, RZ, PT ;  /* 0x000000ff1400720c */ /* 0x000fe20003f66270 */
[----:B------:R-:W-:Y:S01]  /*2070*/  UIADD3 UR4, UR12, 0x2000, URZ ;  /* 0x000020000c047890 */ /* 0x000fe2000fffe03f */
[----:B------:R-:W-:Y:S01]  /*2080*/  ISETP.GE.AND P6, PT, R22, RZ, PT ;  /* 0x000000ff1600720c */ /* 0x000fe20003fc6270 */
[----:B------:R-:W-:Y:S01]  /*2090*/  @!P0 IMAD.MOV R69, RZ, RZ, -R69 ;  /* 0x000000ffff458224 */ /* 0x000fe200078e0a45 */
[----:B------:R-:W-:Y:S01]  /*20a0*/  ISETP.GE.AND P0, PT, R10, RZ, PT ;  /* 0x000000ff0a00720c */ /* 0x000fe20003f06270 */
[--C-:B------:R-:W-:Y:S01]  /*20b0*/  @!P5 IMAD.IADD R73, R73, 0x1, -R6.reuse ;  /* 0x000000014949d824 */ /* 0x100fe200078e0a06 */
[----:B------:R-:W-:Y:S01]  /*20c0*/  ISETP.GE.AND P2, PT, R24, RZ, PT ;  /* 0x000000ff1800720c */ /* 0x000fe20003f46270 */
[--C-:B------:R-:W-:Y:S01]  /*20d0*/  @!P4 IMAD.IADD R9, R9, 0x1, -R6.reuse ;  /* 0x000000010909c824 */ /* 0x100fe200078e0a06 */
[----:B------:R-:W-:Y:S01]  /*20e0*/  ISETP.GE.AND P5, PT, R32, RZ, PT ;  /* 0x000000ff2000720c */ /* 0x000fe20003fa6270 */
[----:B------:R-:W-:Y:S01]  /*20f0*/  USHF.R.U32.HI UR4, URZ, 0x4, UR4 ;  /* 0x000000043f047899 */ /* 0x000fe20008011604 */
[----:B------:R-:W-:Y:S01]  /*2100*/  ISETP.GE.AND P4, PT, R18, RZ, PT ;  /* 0x000000ff1200720c */ /* 0x000fe20003f86270 */
[----:B------:R-:W-:Y:S01]  /*2110*/  @!P1 IMAD.IADD R71, R71, 0x1, -R6 ;  /* 0x0000000147479824 */ /* 0x000fe200078e0a06 */
[----:B------:R-:W-:Y:S01]  /*2120*/  ISETP.NE.AND P1, PT, R61, RZ, PT ;  /* 0x000000ff3d00720c */ /* 0x000fe20003f25270 */
[----:B------:R-:W-:Y:S01]  /*2130*/  @!P3 IMAD.MOV R11, RZ, RZ, -R11 ;  /* 0x000000ffff0bb224 */ /* 0x000fe200078e0a0b */
[----:B------:R-:W-:Y:S01]  /*2140*/  LOP3.LUT R6, RZ, R61, RZ, 0x33, !PT ;  /* 0x0000003dff067212 */ /* 0x000fe200078e33ff */
[----:B------:R-:W-:Y:S01]  /*2150*/  @!P6 IMAD.MOV R27, RZ, RZ, -R27 ;  /* 0x000000ffff1be224 */ /* 0x000fe200078e0a1b */
[----:B------:R-:W-:Y:S01]  /*2160*/  LOP3.LUT R5, R8, R5, RZ, 0x3c, !PT ;  /* 0x0000000508057212 */ /* 0x000fe200078e3cff */
[----:B------:R-:W-:Y:S01]  /*2170*/  @!P0 IMAD.MOV R9, RZ, RZ, -R9 ;  /* 0x000000ffff098224 */ /* 0x000fe200078e0a09 */
[C---:B------:R-:W-:Y:S01]  /*2180*/  SEL R17, R6.reuse, R17, !P1 ;  /* 0x0000001106117207 */ /* 0x040fe20004800000 */
[----:B------:R-:W-:Y:S01]  /*2190*/  @!P2 IMAD.MOV R43, RZ, RZ, -R43 ;  /* 0x000000ffff2ba224 */ /* 0x000fe200078e0a2b */
[C---:B------:R-:W-:Y:S01]  /*21a0*/  LEA R134, P0, R7.reuse, UR6, 0x1 ;  /* 0x0000000607867c11 */ /* 0x040fe2000f8008ff */
[----:B------:R-:W-:Y:S01]  /*21b0*/  @!P5 IMAD.MOV R71, RZ, RZ, -R71 ;  /* 0x000000ffff47d224 */ /* 0x000fe200078e0a47 */
[C---:B------:R-:W-:Y:S01]  /*21c0*/  SEL R31, R6.reuse, R31, !P1 ;  /* 0x0000001f061f7207 */ /* 0x040fe20004800000 */
[----:B------:R-:W-:Y:S01]  /*21d0*/  @!P4 IMAD.MOV R73, RZ, RZ, -R73 ;  /* 0x000000ffff49c224 */ /* 0x000fe200078e0a49 */
[----:B------:R-:W-:Y:S01]  /*21e0*/  LEA.HI.X.SX32 R135, R7, UR7, 0x1, P0 ;  /* 0x0000000707877c11 */ /* 0x000fe200080f0eff */
[----:B------:R-:W-:Y:S01]  /*21f0*/  IMAD R17, R17, UR5, RZ ;  /* 0x0000000511117c24 */ /* 0x000fe2000f8e02ff */
[C---:B------:R-:W-:Y:S01]  /*2200*/  SEL R11, R6.reuse, R11, !P1 ;  /* 0x0000000b060b7207 */ /* 0x040fe20004800000 */
[----:B------:R-:W-:Y:S01]  /*2210*/  ULDC.64 UR6, c[0x0][0x218] ;  /* 0x0000860000067ab9 */ /* 0x000fe20000000a00 */
[C---:B------:R-:W-:Y:S01]  /*2220*/  SEL R13, R6.reuse, R13, !P1 ;  /* 0x0000000d060d7207 */ /* 0x040fe20004800000 */
[----:B------:R-:W-:Y:S01]  /*2230*/  IMAD R31, R31, UR5, RZ ;  /* 0x000000051f1f7c24 */ /* 0x000fe2000f8e02ff */
        /* <DEDUP_REMOVED lines=54> */
[----:B------:R-:W-:Y:S01]  /*25a0*/  SEL R6, R6, R73, !P1 ;  /* 0x0000004906067207 */ /* 0x000fe20004800000 */
[----:B------:R-:W-:Y:S01]  /*25b0*/  IMAD R69, R69, UR5, RZ ;  /* 0x0000000545457c24 */ /* 0x000fe2000f8e02ff */
[----:B------:R-:W-:Y:S01]  /*25c0*/  LEA R190, P1, R17, UR6, 0x1 ;  /* 0x0000000611be7c11 */ /* 0x000fe2000f8208ff */
[----:B------:R-:W-:Y:S01]  /*25d0*/  IMAD R71, R71, UR5, RZ ;  /* 0x0000000547477c24 */ /* 0x000fe2000f8e02ff */
[----:B------:R-:W-:Y:S01]  /*25e0*/  LEA R198, P4, R11, UR6, 0x1 ;  /* 0x000000060bc67c11 */ /* 0x000fe2000f8808ff */
[----:B------:R-:W-:Y:S01]  /*25f0*/  IMAD R6, R6, UR5, RZ ;  /* 0x0000000506067c24 */ /* 0x000fe2000f8e02ff */
[----:B------:R-:W-:Y:S01]  /*2600*/  LEA.HI.X.SX32 R191, R17, UR7, 0x1, P1 ;  /* 0x0000000711bf7c11 */ /* 0x000fe200088f0eff */
[----:B------:R-:W-:Y:S01]  /*2610*/  IMAD.SHL.U32 R10, R90, 0x20, RZ ;  /* 0x000000205a0a7824 */ /* 0x000fe200078e00ff */
[----:B------:R-:W-:Y:S01]  /*2620*/  LEA R182, P1, R31, UR6, 0x1 ;  /* 0x000000061fb67c11 */ /* 0x000fe2000f8208ff */
[-C--:B------:R-:W-:Y:S01]  /*2630*/  IMAD R14, R96, R90.reuse, RZ ;  /* 0x0000005a600e7224 */ /* 0x080fe200078e02ff */
[----:B------:R-:W-:Y:S01]  /*2640*/  LEA R186, P3, R13, UR6, 0x1 ;  /* 0x000000060dba7c11 */ /* 0x000fe2000f8608ff */
[-C--:B------:R-:W-:Y:S01]  /*2650*/  IMAD R16, R99, R90.reuse, RZ ;  /* 0x0000005a63107224 */ /* 0x080fe200078e02ff */
[----:B------:R-:W-:Y:S01]  /*2660*/  LEA.HI.X.SX32 R185, R31, UR7, 0x1, P1 ;  /* 0x000000071fb97c11 */ /* 0x000fe200088f0eff */
[-C--:B------:R-:W-:Y:S01]  /*2670*/  IMAD R17, R100, R90.reuse, RZ ;  /* 0x0000005a64117224 */ /* 0x080fe200078e02ff */
[----:B------:R-:W-:Y:S01]  /*2680*/  LEA R170, P1, R45, UR6, 0x1 ;  /* 0x000000062daa7c11 */ /* 0x000fe2000f8208ff */
[-C--:B------:R-:W-:Y:S01]  /*2690*/  IMAD R20, R103, R90.reuse, RZ ;  /* 0x0000005a67147224 */ /* 0x080fe200078e02ff */
[----:B------:R-:W-:Y:S01]  /*26a0*/  LEA R202, P2, R15, UR6, 0x1 ;  /* 0x000000060fca7c11 */ /* 0x000fe2000f8408ff */
[----:B------:R-:W-:Y:S01]  /*26b0*/  IMAD R22, R109, R90, RZ ;  /* 0x0000005a6d167224 */ /* 0x000fe200078e02ff */
[----:B------:R-:W-:Y:S01]  /*26c0*/  LEA.HI.X.SX32 R171, R45, UR7, 0x1, P1 ;  /* 0x000000072dab7c11 */ /* 0x000fe200088f0eff */
[----:B------:R-:W-:Y:S01]  /*26d0*/  USGXT.U32 UR4, UR4, 0xe ;  /* 0x0000000e0404789a */ /* 0x000fe20008000000 */
[----:B------:R-:W-:-:S02]  /*26e0*/  LEA R122, P1, R9, UR6, 0x1 ;  /* 0x00000006097a7c11 */ /* 0x000fc4000f8208ff */
[----:B------:R-:W-:Y:S02]  /*26f0*/  CS2R R30, SRZ ;  /* 0x00000000001e7805 */ /* 0x000fe4000001ff00 */
[----:B------:R-:W-:Y:S01]  /*2700*/  LEA.HI.X.SX32 R199, R11, UR7, 0x1, P4 ;  /* 0x000000070bc77c11 */ /* 0x000fe2000a0f0eff */
[-C--:B------:R-:W-:Y:S01]  /*2710*/  IMAD R11, R98, R90.reuse, RZ ;  /* 0x0000005a620b7224 */ /* 0x080fe200078e02ff */
[----:B------:R-:W-:Y:S02]  /*2720*/  LEA.HI.X.SX32 R165, R9, UR7, 0x1, P1 ;  /* 0x0000000709a57c11 */ /* 0x000fe400088f0eff */
[----:B------:R-:W-:Y:S01]  /*2730*/  CS2R R44, SRZ ;  /* 0x00000000002c7805 */ /* 0x000fe2000001ff00 */
[----:B------:R-:W0:Y:S01]  /*2740*/  LDC R9, c[0x0][0x23c] ;  /* 0x00008f00ff097b82 */ /* 0x000e220000000800 */
[----:B------:R-:W-:Y:S01]  /*2750*/  LEA.HI.X.SX32 R187, R13, UR7, 0x1, P3 ;  /* 0x000000070dbb7c11 */ /* 0x000fe200098f0eff */
[-C--:B------:R-:W-:Y:S01]  /*2760*/  IMAD R13, R95, R90.reuse, RZ ;  /* 0x0000005a5f0d7224 */ /* 0x080fe200078e02ff */
[----:B------:R-:W-:Y:S01]  /*2770*/  LEA.HI.X.SX32 R127, R15, UR7, 0x1, P2 ;  /* 0x000000070f7f7c11 */ /* 0x000fe200090f0eff */
[----:B------:R-:W-:Y:S01]  /*2780*/  IMAD R15, R2, R90, RZ ;  /* 0x0000005a020f7224 */ /* 0x000fe200078e02ff */
[----:B------:R-:W-:-:S02]  /*2790*/  LEA R196, P0, R19, UR6, 0x1 ;  /* 0x0000000613c47c11 */ /* 0x000fc4000f8008ff */
[----:B------:R-:W-:Y:S02]  /*27a0*/  CS2R R60, SRZ ;  /* 0x00000000003c7805 */ /* 0x000fe4000001ff00 */
[----:B------:R-:W-:Y:S02]  /*27b0*/  LEA R188, P6, R21, UR6, 0x1 ;  /* 0x0000000615bc7c11 */ /* 0x000fe4000f8c08ff */
[----:B------:R-:W-:Y:S02]  /*27c0*/  CS2R R72, SRZ ;  /* 0x0000000000487805 */ /* 0x000fe4000001ff00 */
[----:B------:R-:W-:Y:S01]  /*27d0*/  LEA R204, P5, R23, UR6, 0x1 ;  /* 0x0000000617cc7c11 */ /* 0x000fe2000f8a08ff */
[----:B------:R-:W-:Y:S01]  /*27e0*/  UMOV UR5, URZ ;  /* 0x0000003f00057c82 */ /* 0x000fe20008000000 */
[----:B------:R-:W-:Y:S01]  /*27f0*/  LEA R194, P4, R25, UR6, 0x1 ;  /* 0x0000000619c27c11 */ /* 0x000fe2000f8808ff */
[----:B------:R-:W-:Y:S01]  /*2800*/  UIADD3.64 UR8, UR4, UR8, URZ ;  /* 0x0000000804087297 */ /* 0x000fe2000fffe03f */
[----:B------:R-:W-:-:S02]  /*2810*/  LEA R200, P3, R27, UR6, 0x1 ;  /* 0x000000061bc87c11 */ /* 0x000fc4000f8608ff */
[----:B------:R-:W-:Y:S02]  /*2820*/  LEA R192, P2, R29, UR6, 0x1 ;  /* 0x000000061dc07c11 */ /* 0x000fe4000f8408ff */
[----:B------:R-:W-:Y:S01]  /*2830*/  LEA.HI.X.SX32 R197, R19, UR7, 0x1, P0 ;  /* 0x0000000713c57c11 */ /* 0x000fe200080f0eff */
[-C--:B------:R-:W-:Y:S01]  /*2840*/  IMAD R19, R97, R90.reuse, RZ ;  /* 0x0000005a61137224 */ /* 0x080fe200078e02ff */
[----:B------:R-:W-:Y:S02]  /*2850*/  LEA.HI.X.SX32 R189, R21, UR7, 0x1, P6 ;  /* 0x0000000715bd7c11 */ /* 0x000fe4000b0f0eff */
[----:B------:R-:W-:Y:S01]  /*2860*/  LEA.HI.X.SX32 R129, R23, UR7, 0x1, P5 ;  /* 0x0000000717817c11 */ /* 0x000fe2000a8f0eff */
[----:B------:R-:W-:Y:S01]  /*2870*/  IMAD R23, R102, R90, RZ ;  /* 0x0000005a66177224 */ /* 0x000fe200078e02ff */
[----:B------:R-:W-:Y:S01]  /*2880*/  LEA.HI.X.SX32 R195, R25, UR7, 0x1, P4 ;  /* 0x0000000719c37c11 */ /* 0x000fe2000a0f0eff */
[----:B0-----:R-:W-:Y:S01]  /*2890*/  IMAD.SHL.U32 R8, R9, 0x20, RZ ;  /* 0x0000002009087824 */ /* 0x001fe200078e00ff */
[----:B------:R-:W-:-:S02]  /*28a0*/  LEA.HI.X.SX32 R201, R27, UR7, 0x1, P3 ;  /* 0x000000071bc97c11 */ /* 0x000fc400098f0eff */
[----:B------:R-:W-:Y:S02]  /*28b0*/  CS2R R24, SRZ ;  /* 0x0000000000187805 */ /* 0x000fe4000001ff00 */
[----:B------:R-:W-:Y:S02]  /*28c0*/  LEA.HI.X.SX32 R193, R29, UR7, 0x1, P2 ;  /* 0x000000071dc17c11 */ /* 0x000fe400090f0eff */
[----:B------:R-:W-:Y:S02]  /*28d0*/  CS2R R26, SRZ ;  /* 0x00000000001a7805 */ /* 0x000fe4000001ff00 */
[----:B------:R-:W-:Y:S02]  /*28e0*/  LEA R184, P0, R33, UR6, 0x1 ;  /* 0x0000000621b87c11 */ /* 0x000fe4000f8008ff */
[----:B------:R-:W-:Y:S02]  /*28f0*/  CS2R R28, SRZ ;  /* 0x00000000001c7805 */ /* 0x000fe4000001ff00 */
[----:B------:R-:W-:Y:S01]  /*2900*/  LEA R180, P6, R35, UR6, 0x1 ;  /* 0x0000000623b47c11 */ /* 0x000fe2000f8c08ff */
[----:B------:R-:W-:Y:S01]  /*2910*/  IMAD R9, R104, R9, RZ ;  /* 0x0000000968097224 */ /* 0x000fe200078e02ff */
[----:B------:R-:W-:-:S02]  /*2920*/  LEA R178, P5, R37, UR6, 0x1 ;  /* 0x0000000625b27c11 */ /* 0x000fc4000f8a08ff */
[----:B------:R-:W-:Y:S02]  /*2930*/  LEA R176, P4, R39, UR6, 0x1 ;  /* 0x0000000627b07c11 */ /* 0x000fe4000f8808ff */
[----:B------:R-:W-:Y:S02]  /*2940*/  LEA R174, P3, R41, UR6, 0x1 ;  /* 0x0000000629ae7c11 */ /* 0x000fe4000f8608ff */
[----:B------:R-:W-:Y:S02]  /*2950*/  LEA R168, P2, R43, UR6, 0x1 ;  /* 0x000000062ba87c11 */ /* 0x000fe4000f8408ff */
[----:B------:R-:W-:Y:S02]  /*2960*/  LEA.HI.X.SX32 R183, R33, UR7, 0x1, P0 ;  /* 0x0000000721b77c11 */ /* 0x000fe400080f0eff */
[----:B------:R-:W-:Y:S02]  /*2970*/  CS2R R32, SRZ ;  /* 0x0000000000207805 */ /* 0x000fe4000001ff00 */
[----:B------:R-:W-:-:S02]  /*2980*/  LEA.HI.X.SX32 R181, R35, UR7, 0x1, P6 ;  /* 0x0000000723b57c11 */ /* 0x000fc4000b0f0eff */
[----:B------:R-:W-:Y:S02]  /*2990*/  CS2R R34, SRZ ;  /* 0x0000000000227805 */ /* 0x000fe4000001ff00 */
[----:B------:R-:W-:Y:S02]  /*29a0*/  LEA.HI.X.SX32 R179, R37, UR7, 0x1, P5 ;  /* 0x0000000725b37c11 */ /* 0x000fe4000a8f0eff */
[----:B------:R-:W-:Y:S02]  /*29b0*/  CS2R R36, SRZ ;  /* 0x0000000000247805 */ /* 0x000fe4000001ff00 */
[----:B------:R-:W-:Y:S02]  /*29c0*/  LEA.HI.X.SX32 R177, R39, UR7, 0x1, P4 ;  /* 0x0000000727b17c11 */ /* 0x000fe4000a0f0eff */
[----:B------:R-:W-:Y:S02]  /*29d0*/  CS2R R38, SRZ ;  /* 0x0000000000267805 */ /* 0x000fe4000001ff00 */
[----:B------:R-:W-:-:S02]  /*29e0*/  LEA.HI.X.SX32 R175, R41, UR7, 0x1, P3 ;  /* 0x0000000729af7c11 */ /* 0x000fc400098f0eff */
[----:B------:R-:W-:Y:S02]  /*29f0*/  CS2R R40, SRZ ;  /* 0x0000000000287805 */ /* 0x000fe4000001ff00 */
[----:B------:R-:W-:Y:S02]  /*2a00*/  LEA.HI.X.SX32 R169, R43, UR7, 0x1, P2 ;  /* 0x000000072ba97c11 */ /* 0x000fe400090f0eff */
[----:B------:R-:W-:Y:S02]  /*2a10*/  CS2R R42, SRZ ;  /* 0x00000000002a7805 */ /* 0x000fe4000001ff00 */
[----:B------:R-:W-:Y:S02]  /*2a20*/  LEA R172, P0, R47, UR6, 0x1 ;  /* 0x000000062fac7c11 */ /* 0x000fe4000f8008ff */
[----:B------:R-:W-:Y:S02]  /*2a30*/  LEA R166, P6, R49, UR6, 0x1 ;  /* 0x0000000631a67c11 */ /* 0x000fe4000f8c08ff */
[----:B------:R-:W-:-:S02]  /*2a40*/  LEA R158, P5, R51, UR6, 0x1 ;  /* 0x00000006339e7c11 */ /* 0x000fc4000f8a08ff */
[----:B------:R-:W-:Y:S02]  /*2a50*/  LEA R156, P4, R53, UR6, 0x1 ;  /* 0x00000006359c7c11 */ /* 0x000fe4000f8808ff */
[----:B------:R-:W-:Y:S02]  /*2a60*/  LEA R160, P3, R55, UR6, 0x1 ;  /* 0x0000000637a07c11 */ /* 0x000fe4000f8608ff */
[----:B------:R-:W-:Y:S02]  /*2a70*/  LEA R124, P2, R57, UR6, 0x1 ;  /* 0x00000006397c7c11 */ /* 0x000fe4000f8408ff */
[----:B------:R-:W-:Y:S02]  /*2a80*/  LEA R111, P1, R6, UR6, 0x1 ;  /* 0x00000006066f7c11 */ /* 0x000fe4000f8208ff */
[----:B------:R-:W-:Y:S02]  /*2a90*/  LEA.HI.X.SX32 R173, R47, UR7, 0x1, P0 ;  /* 0x000000072fad7c11 */ /* 0x000fe400080f0eff */
[----:B------:R-:W-:-:S02]  /*2aa0*/  CS2R R46, SRZ ;  /* 0x00000000002e7805 */ /* 0x000fc4000001ff00 */
[----:B------:R-:W-:Y:S02]  /*2ab0*/  LEA.HI.X.SX32 R167, R49, UR7, 0x1, P6 ;  /* 0x0000000731a77c11 */ /* 0x000fe4000b0f0eff */
[----:B------:R-:W-:Y:S02]  /*2ac0*/  CS2R R48, SRZ ;  /* 0x0000000000307805 */ /* 0x000fe4000001ff00 */
[----:B------:R-:W-:Y:S02]  /*2ad0*/  LEA.HI.X.SX32 R159, R51, UR7, 0x1, P5 ;  /* 0x00000007339f7c11 */ /* 0x000fe4000a8f0eff */
[----:B------:R-:W-:Y:S02]  /*2ae0*/  CS2R R50, SRZ ;  /* 0x0000000000327805 */ /* 0x000fe4000001ff00 */
[----:B------:R-:W-:Y:S02]  /*2af0*/  LEA.HI.X.SX32 R157, R53, UR7, 0x1, P4 ;  /* 0x00000007359d7c11 */ /* 0x000fe4000a0f0eff */
[----:B------:R-:W-:-:S02]  /*2b00*/  CS2R R52, SRZ ;  /* 0x0000000000347805 */ /* 0x000fc4000001ff00 */
[----:B------:R-:W-:Y:S02]  /*2b10*/  LEA.HI.X.SX32 R161, R55, UR7, 0x1, P3 ;  /* 0x0000000737a17c11 */ /* 0x000fe400098f0eff */
[----:B------:R-:W-:Y:S02]  /*2b20*/  CS2R R54, SRZ ;  /* 0x0000000000367805 */ /* 0x000fe4000001ff00 */
[----:B------:R-:W-:Y:S02]  /*2b30*/  LEA.HI.X.SX32 R163, R57, UR7, 0x1, P2 ;  /* 0x0000000739a37c11 */ /* 0x000fe400090f0eff */
[----:B------:R-:W-:Y:S02]  /*2b40*/  CS2R R56, SRZ ;  /* 0x0000000000387805 */ /* 0x000fe4000001ff00 */
[----:B------:R-:W-:Y:S02]  /*2b50*/  LEA.HI.X.SX32 R150, R6, UR7, 0x1, P1 ;  /* 0x0000000706967c11 */ /* 0x000fe400088f0eff */
[----:B------:R-:W-:-:S02]  /*2b60*/  LEA R126, P0, R59, UR6, 0x1 ;  /* 0x000000063b7e7c11 */ /* 0x000fc4000f8008ff */
[----:B------:R-:W-:Y:S02]  /*2b70*/  LEA R128, P6, R63, UR6, 0x1 ;  /* 0x000000063f807c11 */ /* 0x000fe4000f8c08ff */
[----:B------:R-:W-:Y:S02]  /*2b80*/  LEA R146, P5, R65, UR6, 0x1 ;  /* 0x0000000641927c11 */ /* 0x000fe4000f8a08ff */
[----:B------:R-:W-:Y:S02]  /*2b90*/  LEA R148, P4, R67, UR6, 0x1 ;  /* 0x0000000643947c11 */ /* 0x000fe4000f8808ff */
[----:B------:R-:W-:Y:S02]  /*2ba0*/  LEA R144, P3, R69, UR6, 0x1 ;  /* 0x0000000645907c11 */ /* 0x000fe4000f8608ff */
[----:B------:R-:W-:Y:S01]  /*2bb0*/  LEA R152, P2, R71, UR6, 0x1 ;  /* 0x0000000647987c11 */ /* 0x000fe2000f8408ff */
[----:B------:R-:W-:Y:S01]  /*2bc0*/  USHF.R.U32.HI UR6, URZ, 0x4, UR12 ;  /* 0x000000043f067899 */ /* 0x000fe2000801160c */
[----:B------:R-:W-:-:S02]  /*2bd0*/  LOP3.LUT R7, R2, 0xc, RZ, 0xfc, !PT ;  /* 0x0000000c02077812 */ /* 0x000fc400078efcff */
[----:B------:R-:W-:Y:S01]  /*2be0*/  LOP3.LUT R6, R2, 0x12, RZ, 0xfc, !PT ;  /* 0x0000001202067812 */ /* 0x000fe200078efcff */
[----:B------:R-:W-:Y:S01]  /*2bf0*/  USGXT.U32 UR6, UR6, 0xe ;  /* 0x0000000e0606789a */ /* 0x000fe20008000000 */
[----:B------:R-:W-:Y:S01]  /*2c00*/  LEA.HI.X.SX32 R147, R59, UR7, 0x1, P0 ;  /* 0x000000073b937c11 */ /* 0x000fe200080f0eff */
[-C--:B------:R-:W-:Y:S01]  /*2c10*/  IMAD R21, R7, R90.reuse, RZ ;  /* 0x0000005a07157224 */ /* 0x080fe200078e02ff */
[----:B------:R-:W-:Y:S01]  /*2c20*/  LEA.HI.X.SX32 R149, R63, UR7, 0x1, P6 ;  /* 0x000000073f957c11 */ /* 0x000fe2000b0f0eff */
[----:B------:R-:W-:Y:S01]  /*2c30*/  IMAD R18, R6, R90, RZ ;  /* 0x0000005a06127224 */ /* 0x000fe200078e02ff */
        /* <DEDUP_REMOVED lines=8> */
[----:B------:R-:W-:-:S02]  /*2cc0*/  CS2R R68, SRZ ;  /* 0x0000000000447805 */ /* 0x000fc4000001ff00 */
[----:B------:R-:W-:Y:S01]  /*2cd0*/  CS2R R70, SRZ ;  /* 0x0000000000467805 */ /* 0x000fe2000001ff00 */
[----:B------:R-:W-:Y:S01]  /*2ce0*/  IMAD R90, R105, R90, RZ ;  /* 0x0000005a695a7224 */ /* 0x000fe200078e02ff */
[C---:B------:R-:W-:Y:S01]  /*2cf0*/  LOP3.LUT R93, R5.reuse, 0x20, RZ, 0x3c, !PT ;  /* 0x00000020055d7812 */ /* 0x040fe200078e3cff */
[----:B------:R-:W-:Y:S01]  /*2d00*/  UMOV UR7, URZ ;  /* 0x0000003f00077c82 */ /* 0x000fe20008000000 */
[C---:B------:R-:W-:Y:S01]  /*2d10*/  LOP3.LUT R92, R5.reuse, 0x40, RZ, 0x3c, !PT ;  /* 0x00000040055c7812 */ /* 0x040fe200078e3cff */
[----:B------:R-:W-:Y:S01]  /*2d20*/  UIADD3.64 UR10, UR6, -UR10, URZ ;  /* 0x8000000a060a7297 */ /* 0x000fe2000fffe03f */
[----:B------:R-:W-:-:S11]  /*2d30*/  LOP3.LUT R94, R5, 0x60, RZ, 0x3c, !PT ;  /* 0x00000060055e7812 */ /* 0x000fd600078e3cff */
.L_x_1:
[----:B------:R-:W-:Y:S01]  /*2d40*/  ISETP.GE.AND P1, PT, R105, UR13, PT ;  /* 0x0000000d69007c0c */ /* 0x000fe2000bf26270 */
[----:B------:R-:W-:Y:S01]  /*2d50*/  IMAD.WIDE R114, R90, 0x2, R134 ;  /* 0x000000025a727825 */ /* 0x000fe200078e0286 */
[----:B------:R-:W-:Y:S02]  /*2d60*/  PRMT R118, RZ, 0x7610, R118 ;  /* 0x00007610ff767816 */ /* 0x000fe40000000076 */
[----:B------:R-:W-:Y:S01]  /*2d70*/  ISETP.GE.AND P0, PT, R2, UR13, PT ;  /* 0x0000000d02007c0c */ /* 0x000fe2000bf06270 */
[----:B------:R-:W-:Y:S01]  /*2d80*/  IMAD.WIDE R112, R15, 0x2, R134 ;  /* 0x000000020f707825 */ /* 0x000fe200078e0286 */
[----:B------:R-:W-:Y:S02]  /*2d90*/  ISETP.GE.AND P2, PT, R106, UR13, PT ;  /* 0x0000000d6a007c0c */ /* 0x000fe4000bf46270 */
[----:B------:R-:W-:Y:S01]  /*2da0*/  PRMT R110, RZ, 0x7610, R110 ;  /* 0x00007610ff6e7816 */ /* 0x000fe2000000006e */
[----:B------:R-:W-:Y:S01]  /*2db0*/  IMAD.WIDE R130, R89, 0x2, R134 ;  /* 0x0000000259827825 */ /* 0x000fe200078e0286 */
[----:B------:R-:W-:-:S03]  /*2dc0*/  PRMT R125, RZ, 0x7610, R125 ;  /* 0x00007610ff7d7816 */ /* 0x000fc6000000007d */
[----:B------:R-:W2:Y:S01]  /*2dd0*/  @!P1 LDG.E.U16 R118, desc[UR14][R114.64] ;  /* 0x0000000e72769981 */ /* 0x000ea2000c1e1500 */
[----:B------:R-:W-:Y:S01]  /*2de0*/  ISETP.GE.AND P1, PT, R109, UR13, PT ;  /* 0x0000000d6d007c0c */ /* 0x000fe2000bf26270 */
[----:B------:R-:W-:Y:S01]  /*2df0*/  IMAD.WIDE R138, R22, 0x2, R134 ;  /* 0x00000002168a7825 */ /* 0x000fe200078e0286 */
[----:B------:R-:W-:Y:S01]  /*2e00*/  PRMT R12, RZ, 0x7610, R12 ;  /* 0x00007610ff0c7816 */ /* 0x000fe2000000000c */
[----:B------:R-:W3:Y:S01]  /*2e10*/  @!P0 LDG.E.U16 R110, desc[UR14][R112.64] ;  /* 0x0000000e706e8981 */ /* 0x000ee2000c1e1500 */
[----:B------:R-:W-:Y:S02]  /*2e20*/  ISETP.GE.AND P0, PT, R107, UR13, PT ;  /* 0x0000000d6b007c0c */ /* 0x000fe4000bf06270 */
[----:B------:R-:W-:Y:S01]  /*2e30*/  ISETP.GE.AND P3, PT, R108, UR13, PT ;  /* 0x0000000d6c007c0c */ /* 0x000fe2000bf66270 */
[----:B------:R0:W4:Y:S01]  /*2e40*/  @!P2 LDG.E.U16 R125, desc[UR14][R130.64] ;  /* 0x0000000e827da981 */ /* 0x000122000c1e1500 */
[----:B------:R-:W-:Y:S01]  /*2e50*/  ISETP.GE.AND P2, PT, R7, UR13, PT ;  /* 0x0000000d07007c0c */ /* 0x000fe2000bf46270 */
[----:B------:R-:W-:Y:S01]  /*2e60*/  IMAD.WIDE R136, R88, 0x2, R134 ;  /* 0x0000000258887825 */ /* 0x000fe200078e0286 */
[----:B------:R-:W-:-:S03]  /*2e70*/  PRMT R117, RZ, 0x7610, R117 ;  /* 0x00007610ff757816 */ /* 0x000fc60000000075 */
[----:B------:R-:W5:Y:S01]  /*2e80*/  @!P1 LDG.E.U16 R12, desc[UR14][R138.64] ;  /* 0x0000000e8a0c9981 */ /* 0x000f62000c1e1500 */
[----:B------:R-:W-:Y:S02]  /*2e90*/  ISETP.GE.AND P1, PT, R6, UR13, PT ;  /* 0x0000000d06007c0c */ /* 0x000fe4000bf26270 */
[----:B------:R-:W-:Y:S01]  /*2ea0*/  PRMT R123, RZ, 0x7610, R123 ;  /* 0x00007610ff7b7816 */ /* 0x000fe2000000007b */
[----:B0-----:R-:W-:Y:S01]  /*2eb0*/  IMAD.WIDE R130, R21, 0x2, R134 ;  /* 0x0000000215827825 */ /* 0x001fe200078e0286 */
[----:B------:R0:W4:Y:S01]  /*2ec0*/  @!P0 LDG.E.U16 R117, desc[UR14][R136.64] ;  /* 0x0000000e88758981 */ /* 0x000122000c1e1500 */
[----:B------:R-:W-:Y:S02]  /*2ed0*/  PRMT R222, RZ, 0x7610, R222 ;  /* 0x00007610ffde7816 */ /* 0x000fe400000000de */
[----:B------:R-:W-:Y:S01]  /*2ee0*/  PRMT R112, RZ, 0x7610, R112 ;  /* 0x00007610ff707816 */ /* 0x000fe20000000070 */
[----:B------:R-:W4:Y:S01]  /*2ef0*/  @!P2 LDG.E.U16 R123, desc[UR14][R130.64] ;  /* 0x0000000e827ba981 */ /* 0x000f22000c1e1500 */
[----:B------:R-:W-:Y:S01]  /*2f00*/  ISETP.GE.AND P4, PT, R103, UR13, PT ;  /* 0x0000000d67007c0c */ /* 0x000fe2000bf86270 */
[----:B------:R-:W-:Y:S01]  /*2f10*/  IMAD.WIDE R120, R91, 0x2, R134 ;  /* 0x000000025b787825 */ /* 0x000fe200078e0286 */
[----:B------:R-:W-:-:S02]  /*2f20*/  ISETP.GE.AND P0, PT, R102, UR13, PT ;  /* 0x0000000d66007c0c */ /* 0x000fc4000bf06270 */
[----:B------:R-:W-:Y:S01]  /*2f30*/  ISETP.GE.AND P2, PT, R100, UR13, PT ;  /* 0x0000000d64007c0c */ /* 0x000fe2000bf46270 */
[----:B0-----:R-:W-:Y:S01]  /*2f40*/  IMAD.WIDE R136, R18, 0x2, R134 ;  /* 0x0000000212887825 */ /* 0x001fe200078e0286 */
[----:B------:R0:W2:Y:S01]  /*2f50*/  @!P3 LDG.E.U16 R112, desc[UR14][R120.64] ;  /* 0x0000000e7870b981 */ /* 0x0000a2000c1e1500 */
[----:B------:R-:W-:-:S03]  /*2f60*/  PRMT R115, RZ, 0x7610, R115 ;  /* 0x00007610ff737816 */ /* 0x000fc60000000073 */
[----:B------:R-:W4:Y:S01]  /*2f70*/  @!P1 LDG.E.U16 R222, desc[UR14][R136.64] ;  /* 0x0000000e88de9981 */ /* 0x000f22000c1e1500 */
[----:B------:R-:W-:Y:S01]  /*2f80*/  ISETP.GE.AND P1, PT, R96, UR13, PT ;  /* 0x0000000d60007c0c */ /* 0x000fe2000bf26270 */
[----:B------:R-:W-:Y:S01]  /*2f90*/  IMAD.WIDE R132, R20, 0x2, R134 ;  /* 0x0000000214847825 */ /* 0x000fe200078e0286 */
[----:B------:R-:W-:Y:S02]  /*2fa0*/  PRMT R114, RZ, 0x7610, R114 ;  /* 0x00007610ff727816 */ /* 0x000fe40000000072 */
[----:B0-----:R-:W-:Y:S01]  /*2fb0*/  PRMT R121, RZ, 0x7610, R121 ;  /* 0x00007610ff797816 */ /* 0x001fe20000000079 */
[--C-:B------:R-:W-:Y:S01]  /*2fc0*/  IMAD.WIDE R142, R23, 0x2, R134.reuse ;  /* 0x00000002178e7825 */ /* 0x100fe200078e0286 */
[----:B------:R0:W4:Y:S03]  /*2fd0*/  @!P4 LDG.E.U16 R115, desc[UR14][R132.64] ;  /* 0x0000000e8473c981 */ /* 0x000126000c1e1500 */
[----:B------:R-:W-:Y:S01]  /*2fe0*/  IMAD.WIDE R138, R17, 0x2, R134 ;  /* 0x00000002118a7825 */ /* 0x000fe200078e0286 */
[----:B------:R-:W5:Y:S01]  /*2ff0*/  @!P0 LDG.E.U16 R114, desc[UR14][R142.64] ;  /* 0x0000000e8e728981 */ /* 0x000f62000c1e1500 */
[----:B------:R-:W-:-:S02]  /*3000*/  PRMT R220, RZ, 0x7610, R220 ;  /* 0x00007610ffdc7816 */ /* 0x000fc400000000dc */
[----:B------:R-:W-:Y:S01]  /*3010*/  ISETP.GE.AND P3, PT, R99, UR13, PT ;  /* 0x0000000d63007c0c */ /* 0x000fe2000bf66270 */
[----:B------:R-:W4:Y:S01]  /*3020*/  @!P2 LDG.E.U16 R121, desc[UR14][R138.64] ;  /* 0x0000000e8a79a981 */ /* 0x000f22000c1e1500 */
[----:B------:R-:W-:Y:S01]  /*3030*/  ISETP.GE.AND P0, PT, R97, UR13, PT ;  /* 0x0000000d61007c0c */ /* 0x000fe2000bf06270 */
[----:B0-----:R-:W-:Y:S01]  /*3040*/  IMAD.WIDE R132, R14, 0x2, R134 ;  /* 0x000000020e847825 */ /* 0x001fe200078e0286 */
[----:B------:R-:W-:Y:S02]  /*3050*/  ISETP.GE.AND P4, PT, R95, UR13, PT ;  /* 0x0000000d5f007c0c */ /* 0x000fe4000bf86270 */
[----:B------:R-:W-:Y:S02]  /*3060*/  ISETP.GE.AND P2, PT, R98, UR13, PT ;  /* 0x0000000d62007c0c */ /* 0x000fe4000bf46270 */
[----:B------:R0:W4:Y:S01]  /*3070*/  @!P1 LDG.E.U16 R220, desc[UR14][R132.64] ;  /* 0x0000000e84dc9981 */ /* 0x000122000c1e1500 */
[----:B------:R-:W-:Y:S01]  /*3080*/  PRMT R113, RZ, 0x7610, R113 ;  /* 0x00007610ff717816 */ /* 0x000fe20000000071 */
[----:B------:R-:W-:Y:S01]  /*3090*/  IMAD.WIDE R140, R16, 0x2, R134 ;  /* 0x00000002108c7825 */ /* 0x000fe200078e0286 */
[----:B------:R-:W-:-:S02]  /*30a0*/  PRMT R116, RZ, 0x7610, R116 ;  /* 0x00007610ff747816 */ /* 0x000fc40000000074 */
[----:B------:R-:W-:Y:S01]  /*30b0*/  PRMT R119, RZ, 0x7610, R119 ;  /* 0x00007610ff777816 */ /* 0x000fe20000000077 */
[----:B------:R-:W-:Y:S01]  /*30c0*/  IMAD.WIDE R130, R19, 0x2, R134 ;  /* 0x0000000213827825 */ /* 0x000fe200078e0286 */
[----:B------:R-:W4:Y:S03]  /*30d0*/  @!P3 LDG.E.U16 R113, desc[UR14][R140.64] ;  /* 0x0000000e8c71b981 */ /* 0x000f26000c1e1500 */
[--C-:B0-----:R-:W-:Y:S01]  /*30e0*/  IMAD.MOV.U32 R132, RZ, RZ, R111.reuse ;  /* 0x000000ffff847224 */ /* 0x101fe200078e006f */
[----:B------:R-:W-:Y:S01]  /*30f0*/  PRMT R111, RZ, 0x7610, R111 ;  /* 0x00007610ff6f7816 */ /* 0x000fe2000000006f */
[--C-:B------:R-:W-:Y:S01]  /*3100*/  IMAD.WIDE R142, R13, 0x2, R134.reuse ;  /* 0x000000020d8e7825 */ /* 0x100fe200078e0286 */
[----:B------:R0:W4:Y:S03]  /*3110*/  @!P0 LDG.E.U16 R116, desc[UR14][R130.64] ;  /* 0x0000000e82748981 */ /* 0x000126000c1e1500 */
[----:B------:R-:W-:Y:S01]  /*3120*/  IMAD.WIDE R136, R11, 0x2, R134 ;  /* 0x000000020b887825 */ /* 0x000fe200078e0286 */
[----:B------:R-:W4:Y:S04]  /*3130*/  @!P4 LDG.E.U16 R119, desc[UR14][R142.64] ;  /* 0x0000000e8e77c981 */ /* 0x000f28000c1e1500 */
[----:B------:R1:W4:Y:S01]  /*3140*/  @!P2 LDG.E.U16 R111, desc[UR14][R136.64] ;  /* 0x0000000e886fa981 */ /* 0x000322000c1e1500 */
[----:B------:R-:W-:Y:S01]  /*3150*/  BAR.SYNC.DEFER_BLOCKING 0x0 ;  /* 0x0000000000007b1d */ /* 0x000fe20000010000 */
[----:B------:R-:W-:Y:S01]  /*3160*/  ISETP.GE.AND P0, PT, R104, UR13, PT ;  /* 0x0000000d68007c0c */ /* 0x000fe2000bf06270 */
[----:B0-----:R-:W-:-:S02]  /*3170*/  IMAD.MOV.U32 R130, RZ, RZ, R152 ;  /* 0x000000ffff827224 */ /* 0x001fc400078e0098 */
[----:B------:R-:W-:Y:S02]  /*3180*/  IMAD.MOV.U32 R131, RZ, RZ, R155 ;  /* 0x000000ffff837224 */ /* 0x000fe400078e009b */
[----:B------:R-:W-:Y:S01]  /*3190*/  IMAD.MOV.U32 R133, RZ, RZ, R150 ;  /* 0x000000ffff857224 */ /* 0x000fe200078e0096 */
[----:B------:R-:W-:Y:S01]  /*31a0*/  PRMT R218, RZ, 0x7610, R218 ;  /* 0x00007610ffda7816 */ /* 0x000fe200000000da */
[----:B------:R-:W-:Y:S01]  /*31b0*/  IMAD.WIDE R138, R9, 0x2, R130 ;  /* 0x00000002098a7825 */ /* 0x000fe200078e0282 */
[----:B------:R-:W-:-:S03]  /*31c0*/  PRMT R206, RZ, 0x7610, R206 ;  /* 0x00007610ffce7816 */ /* 0x000fc600000000ce */
[----:B------:R-:W-:Y:S01]  /*31d0*/  IMAD.WIDE R140, R9, 0x2, R132 ;  /* 0x00000002098c7825 */ /* 0x000fe200078e0284 */
[----:B------:R-:W-:-:S03]  /*31e0*/  PRMT R216, RZ, 0x7610, R216 ;  /* 0x00007610ffd87816 */ /* 0x000fc600000000d8 */
[----:B-1----:R-:W-:Y:S02]  /*31f0*/  IMAD.MOV.U32 R136, RZ, RZ, R126 ;  /* 0x000000ffff887224 */ /* 0x002fe400078e007e */
[----:B------:R-:W-:Y:S02]  /*3200*/  IMAD.MOV.U32 R137, RZ, RZ, R147 ;  /* 0x000000ffff897224 */ /* 0x000fe400078e0093 */
[----:B------:R-:W-:Y:S02]  /*3210*/  IMAD.MOV.U32 R142, RZ, RZ, R148 ;  /* 0x000000ffff8e7224 */ /* 0x000fe400078e0094 */
[----:B------:R-:W-:Y:S01]  /*3220*/  IMAD.MOV.U32 R143, RZ, RZ, R153 ;  /* 0x000000ffff8f7224 */ /* 0x000fe200078e0099 */
[----:B------:R0:W4:Y:S04]  /*3230*/  @!P0 LDG.E.U16 R218, desc[UR14][R140.64] ;  /* 0x0000000e8cda8981 */ /* 0x000128000c1e1500 */
[----:B------:R1:W4:Y:S01]  /*3240*/  @!P0 LDG.E.U16 R206, desc[UR14][R138.64] ;  /* 0x0000000e8ace8981 */ /* 0x000322000c1e1500 */
[----:B------:R-:W-:Y:S01]  /*3250*/  PRMT R214, RZ, 0x7610, R214 ;  /* 0x00007610ffd67816 */ /* 0x000fe200000000d6 */
[----:B------:R-:W-:Y:S01]  /*3260*/  IMAD.WIDE R154, R9, 0x2, R136 ;  /* 0x00000002099a7825 */ /* 0x000fe200078e0288 */
[----:B------:R-:W-:-:S03]  /*3270*/  PRMT R126, RZ, 0x7610, R126 ;  /* 0x00007610ff7e7816 */ /* 0x000fc6000000007e */
[----:B0-----:R-:W-:Y:S02]  /*3280*/  IMAD.MOV.U32 R140, RZ, RZ, R146 ;  /* 0x000000ffff8c7224 */ /* 0x001fe400078e0092 */
[----:B------:R-:W-:Y:S02]  /*3290*/  IMAD.MOV.U32 R141, RZ, RZ, R151 ;  /* 0x000000ffff8d7224 */ /* 0x000fe400078e0097 */
[--C-:B-1----:R-:W-:Y:S02]  /*32a0*/  IMAD.MOV.U32 R138, RZ, RZ, R128.reuse ;  /* 0x000000ffff8a7224 */ /* 0x102fe400078e0080 */
[----:B------:R-:W-:Y:S01]  /*32b0*/  IMAD.MOV.U32 R139, RZ, RZ, R149 ;  /* 0x000000ffff8b7224 */ /* 0x000fe200078e0095 */
[----:B------:R-:W-:Y:S01]  /*32c0*/  PRMT R128, RZ, 0x7610, R128 ;  /* 0x00007610ff807816 */ /* 0x000fe20000000080 */
[----:B------:R-:W-:Y:S01]  /*32d0*/  IMAD.WIDE R146, R9, 0x2, R144 ;  /* 0x0000000209927825 */ /* 0x000fe200078e0290 */
[----:B------:R-:W-:-:S03]  /*32e0*/  PRMT R212, RZ, 0x7610, R212 ;  /* 0x00007610ffd47816 */ /* 0x000fc600000000d4 */
[C---:B------:R-:W-:Y:S01]  /*32f0*/  IMAD.WIDE R148, R9.reuse, 0x2, R142 ;  /* 0x0000000209947825 */ /* 0x040fe200078e028e */
[----:B------:R0:W4:Y:S03]  /*3300*/  @!P0 LDG.E.U16 R216, desc[UR14][R146.64] ;  /* 0x0000000e92d88981 */ /* 0x000126000c1e1500 */
[C---:B------:R-:W-:Y:S01]  /*3310*/  IMAD.WIDE R150, R9.reuse, 0x2, R140 ;  /* 0x0000000209967825 */ /* 0x040fe200078e028c */
[----:B------:R1:W4:Y:S03]  /*3320*/  @!P0 LDG.E.U16 R128, desc[UR14][R148.64] ;  /* 0x0000000e94808981 */ /* 0x000326000c1e1500 */
[----:B------:R-:W-:Y:S01]  /*3330*/  IMAD.WIDE R152, R9, 0x2, R138 ;  /* 0x0000000209987825 */ /* 0x000fe200078e028a */
[----:B------:R1:W4:Y:S03]  /*3340*/  @!P0 LDG.E.U16 R214, desc[UR14][R150.64] ;  /* 0x0000000e96d68981 */ /* 0x000326000c1e1500 */
[----:B0-----:R-:W-:Y:S01]  /*3350*/  IMAD.MOV.U32 R146, RZ, RZ, R158 ;  /* 0x000000ffff927224 */ /* 0x001fe200078e009e */
[----:B------:R0:W4:Y:S01]  /*3360*/  @!P0 LDG.E.U16 R126, desc[UR14][R152.64] ;  /* 0x0000000e987e8981 */ /* 0x000122000c1e1500 */
[----:B------:R-:W-:-:S02]  /*3370*/  IMAD.MOV.U32 R147, RZ, RZ, R159 ;  /* 0x000000ffff937224 */ /* 0x000fc400078e009f */
[----:B-1----:R-:W-:Y:S01]  /*3380*/  IMAD.MOV.U32 R148, RZ, RZ, R156 ;  /* 0x000000ffff947224 */ /* 0x002fe200078e009c */
[----:B------:R1:W4:Y:S01]  /*3390*/  @!P0 LDG.E.U16 R212, desc[UR14][R154.64] ;  /* 0x0000000e9ad48981 */ /* 0x000322000c1e1500 */
[----:B------:R-:W-:Y:S02]  /*33a0*/  IMAD.MOV.U32 R149, RZ, RZ, R157 ;  /* 0x000000ffff957224 */ /* 0x000fe400078e009d */
[----:B------:R-:W-:Y:S02]  /*33b0*/  IMAD.MOV.U32 R150, RZ, RZ, R160 ;  /* 0x000000ffff967224 */ /* 0x000fe400078e00a0 */
[----:B------:R-:W-:Y:S02]  /*33c0*/  IMAD.MOV.U32 R151, RZ, RZ, R161 ;  /* 0x000000ffff977224 */ /* 0x000fe400078e00a1 */
[----:B0-----:R-:W-:Y:S02]  /*33d0*/  IMAD.MOV.U32 R152, RZ, RZ, R124 ;  /* 0x000000ffff987224 */ /* 0x001fe400078e007c */
[----:B------:R-:W-:-:S02]  /*33e0*/  IMAD.MOV.U32 R153, RZ, RZ, R163 ;  /* 0x000000ffff997224 */ /* 0x000fc400078e00a3 */
[----:B-1----:R-:W-:Y:S02]  /*33f0*/  IMAD.MOV.U32 R154, RZ, RZ, R122 ;  /* 0x000000ffff9a7224 */ /* 0x002fe400078e007a */
[----:B------:R-:W-:Y:S01]  /*3400*/  IMAD.MOV.U32 R155, RZ, RZ, R165 ;  /* 0x000000ffff9b7224 */ /* 0x000fe200078e00a5 */
[----:B------:R-:W-:Y:S01]  /*3410*/  PRMT R124, RZ, 0x7610, R124 ;  /* 0x00007610ff7c7816 */ /* 0x000fe2000000007c */
[C---:B------:R-:W-:Y:S01]  /*3420*/  IMAD.WIDE R158, R9.reuse, 0x2, R152 ;  /* 0x00000002099e7825 */ /* 0x040fe200078e0298 */
[----:B------:R-:W-:Y:S02]  /*3430*/  PRMT R210, RZ, 0x7610, R210 ;  /* 0x00007610ffd27816 */ /* 0x000fe400000000d2 */
[----:B------:R-:W-:Y:S01]  /*3440*/  PRMT R122, RZ, 0x7610, R122 ;  /* 0x00007610ff7a7816 */ /* 0x000fe2000000007a */
[C---:B------:R-:W-:Y:S01]  /*3450*/  IMAD.WIDE R156, R9.reuse, 0x2, R154 ;  /* 0x00000002099c7825 */ /* 0x040fe200078e029a */
[----:B------:R-:W-:Y:S02]  /*3460*/  PRMT R208, RZ, 0x7610, R208 ;  /* 0x00007610ffd07816 */ /* 0x000fe400000000d0 */
[----:B------:R-:W-:Y:S01]  /*3470*/  PRMT R120, RZ, 0x7610, R120 ;  /* 0x00007610ff787816 */ /* 0x000fe20000000078 */
        /* <DEDUP_REMOVED lines=87> */
[----:B---3--:R-:W-:Y:S02]  /*39f0*/  IMAD.MOV.U32 R190, RZ, RZ, R196 ;  /* 0x000000ffffbe7224 */ /* 0x008fe400078e00c4 */
        /* <DEDUP_REMOVED lines=13> */
[----:B------:R-:W3:Y:S03]  /*3ad0*/  @!P0 LDG.E.U16 R246, desc[UR14][R196.64] ;  /* 0x0000000ec4f68981 */ /* 0x000ee6000c1e1500 */
[C---:B------:R-:W-:Y:S01]  /*3ae0*/  IMAD.WIDE R202, R9.reuse, 0x2, R188 ;  /* 0x0000000209ca7825 */ /* 0x040fe200078e02bc */
[----:B------:R-:W3:Y:S03]  /*3af0*/  @!P0 LDG.E.U16 R250, desc[UR14][R198.64] ;  /* 0x0000000ec6fa8981 */ /* 0x000ee6000c1e1500 */
[----:B------:R-:W-:Y:S01]  /*3b00*/  IMAD.WIDE R204, R9, 0x2, R186 ;  /* 0x0000000209cc7825 */ /* 0x000fe200078e02ba */
[----:B------:R-:W3:Y:S04]  /*3b10*/  @!P0 LDG.E.U16 R127, desc[UR14][R200.64] ;  /* 0x0000000ec87f8981 */ /* 0x000ee8000c1e1500 */
[----:B------:R-:W3:Y:S04]  /*3b20*/  @!P0 LDG.E.U16 R129, desc[UR14][R202.64] ;  /* 0x0000000eca818981 */ /* 0x000ee8000c1e1500 */
[----:B------:R-:W3:Y:S04]  /*3b30*/  @!P0 LDG.E.U16 R211, desc[UR14][R204.64] ;  /* 0x0000000eccd38981 */ /* 0x000ee8000c1e1500 */
[----:B------:R-:W-:Y:S04]  /*3b40*/  STS.U16 [R5+UR12+0x2000], R110 ;  /* 0x0020006e05007988 */ /* 0x000fe8000800040c */
[----:B--2---:R-:W-:Y:S04]  /*3b50*/  STS.U16 [R5+UR12+0x2400], R112 ;  /* 0x0024007005007988 */ /* 0x004fe8000800040c */
[----:B-----5:R-:W-:Y:S04]  /*3b60*/  STS.U16 [R5+UR12+0x2800], R114 ;  /* 0x0028007205007988 */ /* 0x020fe8000800040c */
[----:B----4-:R-:W-:Y:S04]  /*3b70*/  STS.U16 [R5+UR12+0x2c00], R116 ;  /* 0x002c007405007988 */ /* 0x010fe8000800040c */
[----:B------:R-:W-:Y:S04]  /*3b80*/  STS.U16 [R93+UR12+0x2100], R118 ;  /* 0x002100765d007988 */ /* 0x000fe8000800040c */
        /* <DEDUP_REMOVED lines=11> */
[----:B------:R-:W-:Y:S04]  /*3c40*/  STS.U16 [R5+UR12], R218 ;  /* 0x000000da05007988 */ /* 0x000fe8000800040c */
        /* <DEDUP_REMOVED lines=26> */
[----:B---3--:R-:W-:Y:S04]  /*3df0*/  STS.U16 [R93+UR12+0x1700], R246 ;  /* 0x001700f65d007988 */ /* 0x008fe8000800040c */
[----:B------:R-:W-:Y:S04]  /*3e00*/  STS.U16 [R93+UR12+0x1900], R250 ;  /* 0x001900fa5d007988 */ /* 0x000fe8000800040c */
[----:B------:R-:W-:Y:S04]  /*3e10*/  STS.U16 [R93+UR12+0x1b00], R127 ;  /* 0x001b007f5d007988 */ /* 0x000fe8000800040c */
[----:B------:R0:W-:Y:S04]  /*3e20*/  STS.U16 [R93+UR12+0x1d00], R129 ;  /* 0x001d00815d007988 */ /* 0x0001e8000800040c */
[----:B------:R1:W-:Y:S01]  /*3e30*/  STS.U16 [R93+UR12+0x1f00], R211 ;  /* 0x001f00d35d007988 */ /* 0x0003e2000800040c */
[----:B------:R2:W-:Y:S06]  /*3e40*/  MEMBAR.ALL.CTA ;  /* 0x0000000000007992 */ /* 0x0005ec0000008000 */
[----:B--2---:R-:W2:Y:S02]  /*3e50*/  FENCE.VIEW.ASYNC.S ;  /* 0x00000000000073c6 */ /* 0x004ea40000000000 */
[----:B--2---:R-:W-:Y:S06]  /*3e60*/  BAR.SYNC.DEFER_BLOCKING 0x0 ;  /* 0x0000000000007b1d */ /* 0x004fec0000010000 */
[----:B------:R-:W-:Y:S01]  /*3e70*/  UMOV UR16, UR4 ;  /* 0x0000000400107c82 */ /* 0x000fe20008000000 */
[----:B------:R-:W-:Y:S01]  /*3e80*/  UMOV UR17, 0x40000040 ;  /* 0x4000004000117882 */ /* 0x000fe20000000000 */
[----:B------:R-:W-:Y:S01]  /*3e90*/  UMOV UR18, UR6 ;  /* 0x0000000600127c82 */ /* 0x000fe20008000000 */
[----:B------:R-:W-:Y:S01]  /*3ea0*/  UMOV UR19, 0x80000020 ;  /* 0x8000002000137882 */ /* 0x000fe20000000000 */
[----:B------:R-:W-:-:S06]  /*3eb0*/  WARPGROUP.ARRIVE ;  /* 0x00000000000079c5 */ /* 0x000fcc0000000000 */
[----:B------:R-:W-:Y:S01]  /*3ec0*/  HGMMA.64x128x16.F32 R24, gdesc[UR16].tnspA, R24 ;  /* 0x21e00000101879f0 */ /* 0x000fe20008700818 */
[----:B------:R-:W-:Y:S02]  /*3ed0*/  VIADD R101, R101, 0xffffffff ;  /* 0xffffffff65657836 */ /* 0x000fe40000000000 */
[----:B------:R-:W-:-:S03]  /*3ee0*/  IMAD.WIDE R182, R8, 0x2, R182 ;  /* 0x0000000208b67825 */ /* 0x000fc600078e02b6 */
[----:B------:R-:W-:Y:S01]  /*3ef0*/  ISETP.NE.U32.AND P0, PT, R101, RZ, PT ;  /* 0x000000ff6500720c */ /* 0x000fe20003f05070 */
[----:B------:R-:W-:-:S05]  /*3f00*/  IMAD.WIDE R200, R8, 0x2, R194 ;  /* 0x0000000208c87825 */ /* 0x000fca00078e02c2 */
[----:B------:R-:W-:Y:S01]  /*3f10*/  HGMMA.64x128x16.F32 R24, gdesc[UR8].tnspA, R24, gsb0 ;  /* 0x21e00000081879f0 */ /* 0x000fe20008000818 */
[----:B------:R-:W-:Y:S02]  /*3f20*/  IMAD.MOV.U32 R194, RZ, RZ, R182 ;  /* 0x000000ffffc27224 */ /* 0x000fe400078e00b6 */
[----:B------:R-:W-:Y:S02]  /*3f30*/  IMAD.MOV.U32 R195, RZ, RZ, R183 ;  /* 0x000000ffffc37224 */ /* 0x000fe400078e00b7 */
[----:B------:R-:W-:-:S04]  /*3f40*/  IMAD.WIDE R178, R8, 0x2, R178 ;  /* 0x0000000208b27825 */ /* 0x000fc800078e02b2 */
[----:B------:R-:W-:-:S04]  /*3f50*/  IMAD.WIDE R182, R8, 0x2, R166 ;  /* 0x0000000208b67825 */ /* 0x000fc800078e02a6 */
[----:B------:R-:W-:Y:S01]  /*3f60*/  IMAD.WIDE R168, R8, 0x2, R168 ;  /* 0x0000000208a87825 */ /* 0x000fe200078e02a8 */
[----:B------:R-:W-:-:S03]  /*3f70*/  UIADD3 UR13, UR13, -0x20, URZ ;  /* 0xffffffe00d0d7890 */ /* 0x000fc6000fffe03f */
[----:B0-----:R-:W-:-:S04]  /*3f80*/  IMAD.WIDE R128, R8, 0x2, R192 ;  /* 0x0000000208807825 */ /* 0x001fc800078e02c0 */
[----:B------:R-:W-:-:S04]  /*3f90*/  IMAD.WIDE R198, R8, 0x2, R186 ;  /* 0x0000000208c67825 */ /* 0x000fc800078e02ba */
        /* <DEDUP_REMOVED lines=8> */
[----:B------:R-:W-:Y:S02]  /*4020*/  IMAD.MOV.U32 R190, RZ, RZ, R178 ;  /* 0x000000ffffbe7224 */ /* 0x000fe400078e00b2 */
[----:B------:R-:W-:Y:S02]  /*4030*/  IMAD.MOV.U32 R191, RZ, RZ, R179 ;  /* 0x000000ffffbf7224 */ /* 0x000fe400078e00b3 */
[----:B------:R-:W-:Y:S02]  /*4040*/  IMAD.MOV.U32 R185, RZ, RZ, R183 ;  /* 0x000000ffffb97224 */ /* 0x000fe400078e00b7 */
        /* <DEDUP_REMOVED lines=19> */
[----:B------:R-:W-:Y:S01]  /*4180*/  IMAD.WIDE R156, R8, 0x2, R148 ;  /* 0x00000002089c7825 */ /* 0x000fe200078e0294 */
[----:B------:R-:W-:-:S03]  /*4190*/  WARPGROUP.DEPBAR.LE gsb0, 0x0 ;  /* 0x00008000000079c5 */ /* 0x000fc60000010000 */
[----:B------:R-:W-:Y:S02]  /*41a0*/  IMAD.MOV.U32 R160, RZ, RZ, R150 ;  /* 0x000000ffffa07224 */ /* 0x000fe400078e0096 */
[----:B------:R-:W-:Y:S02]  /*41b0*/  IMAD.MOV.U32 R161, RZ, RZ, R151 ;  /* 0x000000ffffa17224 */ /* 0x000fe400078e0097 */
[----:B------:R-:W-:Y:S02]  /*41c0*/  IMAD.MOV.U32 R124, RZ, RZ, R152 ;  /* 0x000000ffff7c7224 */ /* 0x000fe400078e0098 */
[----:B------:R-:W-:Y:S02]  /*41d0*/  IMAD.MOV.U32 R163, RZ, RZ, R153 ;  /* 0x000000ffffa37224 */ /* 0x000fe400078e0099 */
[----:B------:R-:W-:Y:S02]  /*41e0*/  IMAD.MOV.U32 R165, RZ, RZ, R155 ;  /* 0x000000ffffa57224 */ /* 0x000fe400078e009b */
[----:B------:R-:W-:-:S02]  /*41f0*/  IMAD.MOV.U32 R122, RZ, RZ, R154 ;  /* 0x000000ffff7a7224 */ /* 0x000fc400078e009a */
[----:B------:R-:W-:Y:S02]  /*4200*/  IMAD.MOV.U32 R126, RZ, RZ, R136 ;  /* 0x000000ffff7e7224 */ /* 0x000fe400078e0088 */
[----:B------:R-:W-:Y:S02]  /*4210*/  IMAD.MOV.U32 R147, RZ, RZ, R137 ;  /* 0x000000ffff937224 */ /* 0x000fe400078e0089 */
[----:B------:R-:W-:Y:S02]  /*4220*/  IMAD.MOV.U32 R128, RZ, RZ, R138 ;  /* 0x000000ffff807224 */ /* 0x000fe400078e008a */
[----:B------:R-:W-:Y:S02]  /*4230*/  IMAD.MOV.U32 R149, RZ, RZ, R139 ;  /* 0x000000ffff957224 */ /* 0x000fe400078e008b */
[----:B------:R-:W-:-:S04]  /*4240*/  IMAD.WIDE R144, R8, 0x2, R144 ;  /* 0x0000000208907825 */ /* 0x000fc800078e0290 */
        /* <DEDUP_REMOVED lines=8> */
[----:B------:R-:W-:Y:S01]  /*42d0*/  IMAD.MOV.U32 R150, RZ, RZ, R133 ;  /* 0x000000ffff967224 */ /* 0x000fe200078e0085 */
[----:B-1----:R-:W-:Y:S06]  /*42e0*/  @P0 BRA `(.L_x_1) ;  /* 0xffffffe800940947 */ /* 0x002fec000383ffff */
[----:B------:R-:W-:Y:S02]  /*42f0*/  F2FP.F16.F32.PACK_AB R83, R87, R83 ;  /* 0x000000535753723e */ /* 0x000fe400000000ff */
[----:B------:R-:W-:Y:S02]  /*4300*/  F2FP.F16.F32.PACK_AB R82, R86, R82 ;  /* 0x000000525652723e */ /* 0x000fe400000000ff */
[----:B------:R-:W-:Y:S02]  /*4310*/  F2FP.F16.F32.PACK_AB R81, R85, R81 ;  /* 0x000000515551723e */ /* 0x000fe400000000ff */
[----:B------:R-:W-:Y:S02]  /*4320*/  F2FP.F16.F32.PACK_AB R80, R84, R80 ;  /* 0x000000505450723e */ /* 0x000fe400000000ff */
[----:B------:R-:W-:Y:S02]  /*4330*/  F2FP.F16.F32.PACK_AB R75, R79, R75 ;  /* 0x0000004b4f4b723e */ /* 0x000fe400000000ff */
[----:B------:R-:W-:-:S02]  /*4340*/  F2FP.F16.F32.PACK_AB R74, R78, R74 ;  /* 0x0000004a4e4a723e */ /* 0x000fc400000000ff */
        /* <DEDUP_REMOVED lines=25> */
[----:B------:R-:W-:-:S07]  /*44e0*/  F2FP.F16.F32.PACK_AB R8, R28, R24 ;  /* 0x000000181c08723e */ /* 0x000fce00000000ff */
.L_x_0:
[----:B------:R-:W-:Y:S01]  /*44f0*/  BAR.SYNC.DEFER_BLOCKING 0x0 ;  /* 0x0000000000007b1d */ /* 0x000fe20000010000 */
[C---:B------:R-:W-:Y:S01]  /*4500*/  IMAD.SHL.U32 R6, R0.reuse, 0x80, RZ ;  /* 0x0000008000067824 */ /* 0x040fe200078e00ff */
[C-C-:B------:R-:W-:Y:S01]  /*4510*/  LOP3.LUT R93, R3.reuse, 0x2, R2.reuse, 0xfe, !PT ;  /* 0x00000002035d7812 */ /* 0x140fe200078efe02 */
[C---:B------:R-:W-:Y:S01]  /*4520*/  IMAD.SHL.U32 R29, R0.reuse, 0x10, RZ ;  /* 0x00000010001d7824 */ /* 0x040fe200078e00ff */
[----:B------:R-:W-:Y:S01]  /*4530*/  LOP3.LUT R91, R3, 0x4, R2, 0xfe, !PT ;  /* 0x00000004035b7812 */ /* 0x000fe200078efe02 */
[----:B------:R-:W-:Y:S01]  /*4540*/  IMAD.SHL.U32 R5, R0, 0x8, RZ ;  /* 0x0000000800057824 */ /* 0x000fe200078e00ff */
[----:B------:R-:W-:Y:S01]  /*4550*/  LOP3.LUT R7, R6, 0x400, RZ, 0xc0, !PT ;  /* 0x0000040006077812 */ /* 0x000fe200078ec0ff */
[----:B------:R-:W-:Y:S01]  /*4560*/  ULDC.64 UR6, c[0x0][0x228] ;  /* 0x00008a0000067ab9 */ /* 0x000fe20000000a00 */
[----:B------:R-:W-:Y:S01]  /*4570*/  LOP3.LUT R0, R29, 0x70, RZ, 0xc0, !PT ;  /* 0x000000701d007812 */ /* 0x000fe200078ec0ff */
[----:B------:R-:W-:Y:S01]  /*4580*/  ULDC UR4, c[0x0][0x244] ;  /* 0x0000910000047ab9 */ /* 0x000fe20000000800 */
[----:B------:R-:W-:-:S02]  /*4590*/  LOP3.LUT R6, R5, 0x380, RZ, 0xc0, !PT ;  /* 0x0000038005067812 */ /* 0x000fc400078ec0ff */
[----:B------:R-:W-:Y:S02]  /*45a0*/  IADD3 R7, R7, UR12, R0 ;  /* 0x0000000c07077c10 */ /* 0x000fe4000fffe000 */
[----:B------:R-:W-:Y:S01]  /*45b0*/  LOP3.LUT R29, R29, 0x7f0, RZ, 0xc0, !PT ;  /* 0x000007f01d1d7812 */ /* 0x000fe200078ec0ff */
[----:B------:R-:W0:Y:S01]  /*45c0*/  LDC R0, c[0x0][0x248] ;  /* 0x00009200ff007b82 */ /* 0x000e220000000800 */
[----:B------:R-:W-:Y:S01]  /*45d0*/  ISETP.GE.AND P0, PT, R4, UR6, PT ;  /* 0x0000000604007c0c */ /* 0x000fe2000bf06270 */
[----:B------:R-:W-:Y:S01]  /*45e0*/  IMAD.IADD R76, R6, 0x1, R7 ;  /* 0x00000001064c7824 */ /* 0x000fe200078e0207 */
[C---:B------:R-:W-:Y:S01]  /*45f0*/  LOP3.LUT R5, R3.reuse, R2, RZ, 0xfc, !PT ;  /* 0x0000000203057212 */ /* 0x040fe200078efcff */
[----:B------:R-:W-:Y:S01]  /*4600*/  IMAD R4, R4, UR4, RZ ;  /* 0x0000000404047c24 */ /* 0x000fe2000f8e02ff */
[C-C-:B------:R-:W-:Y:S01]  /*4610*/  LOP3.LUT R89, R3.reuse, 0x6, R2.reuse, 0xfe, !PT ;  /* 0x0000000603597812 */ /* 0x140fe200078efe02 */
[----:B------:R-:W-:Y:S01]  /*4620*/  ULDC.64 UR4, c[0x0][0x220] ;  /* 0x0000880000047ab9 */ /* 0x000fe20000000a00 */
[C-C-:B------:R-:W-:Y:S01]  /*4630*/  LOP3.LUT R87, R3.reuse, 0x8, R2.reuse, 0xfe, !PT ;  /* 0x0000000803577812 */ /* 0x140fe200078efe02 */
[----:B------:R-:W-:Y:S01]  /*4640*/  STSM.16.M88.4 [R76], R8 ;  /* 0x000000084c007844 */ /* 0x000fe20000000200 */
[----:B------:R-:W-:-:S02]  /*4650*/  LOP3.LUT R85, R3, 0xa, R2, 0xfe, !PT ;  /* 0x0000000a03557812 */ /* 0x000fc400078efe02 */
[C-C-:B------:R-:W-:Y:S01]  /*4660*/  LOP3.LUT R79, R3.reuse, 0xc, R2.reuse, 0xfe, !PT ;  /* 0x0000000c034f7812 */ /* 0x140fe200078efe02 */
[----:B------:R-:W-:Y:S01]  /*4670*/  BAR.SYNC.DEFER_BLOCKING 0x0 ;  /* 0x0000000000007b1d */ /* 0x000fe20000010000 */
[C-C-:B------:R-:W-:Y:S02]  /*4680*/  LOP3.LUT R77, R3.reuse, 0xe, R2.reuse, 0xfe, !PT ;  /* 0x0000000e034d7812 */ /* 0x140fe400078efe02 */
[C-C-:B------:R-:W-:Y:S02]  /*4690*/  LOP3.LUT R71, R3.reuse, 0x10, R2.reuse, 0xfe, !PT ;  /* 0x0000001003477812 */ /* 0x140fe400078efe02 */
[C-C-:B------:R-:W-:Y:S02]  /*46a0*/  LOP3.LUT R69, R3.reuse, 0x12, R2.reuse, 0xfe, !PT ;  /* 0x0000001203457812 */ /* 0x140fe400078efe02 */
[C-C-:B------:R-:W-:Y:S02]  /*46b0*/  LOP3.LUT R63, R3.reuse, 0x14, R2.reuse, 0xfe, !PT ;  /* 0x00000014033f7812 */ /* 0x140fe400078efe02 */
[----:B------:R-:W-:-:S02]  /*46c0*/  LOP3.LUT R61, R3, 0x16, R2, 0xfe, !PT ;  /* 0x00000016033d7812 */ /* 0x000fc400078efe02 */
[C-C-:B------:R-:W-:Y:S02]  /*46d0*/  LOP3.LUT R55, R3.reuse, 0x18, R2.reuse, 0xfe, !PT ;  /* 0x0000001803377812 */ /* 0x140fe400078efe02 */
[C-C-:B------:R-:W-:Y:S02]  /*46e0*/  LOP3.LUT R53, R3.reuse, 0x1a, R2.reuse, 0xfe, !PT ;  /* 0x0000001a03357812 */ /* 0x140fe400078efe02 */
[C-C-:B------:R-:W-:Y:S02]  /*46f0*/  LOP3.LUT R47, R3.reuse, 0x1c, R2.reuse, 0xfe, !PT ;  /* 0x0000001c032f7812 */ /* 0x140fe400078efe02 */
[C-C-:B------:R-:W-:Y:S02]  /*4700*/  LOP3.LUT R45, R3.reuse, 0x1e, R2.reuse, 0xfe, !PT ;  /* 0x0000001e032d7812 */ /* 0x140fe400078efe02 */
[C-C-:B------:R-:W-:Y:S02]  /*4710*/  LOP3.LUT R126, R3.reuse, 0x20, R2.reuse, 0xfe, !PT ;  /* 0x00000020037e7812 */ /* 0x140fe400078efe02 */
[----:B------:R-:W-:-:S02]  /*4720*/  LOP3.LUT R125, R3, 0x22, R2, 0xfe, !PT ;  /* 0x00000022037d7812 */ /* 0x000fc400078efe02 */
[C-C-:B------:R-:W-:Y:S01]  /*4730*/  LOP3.LUT R124, R3.reuse, 0x24, R2.reuse, 0xfe, !PT ;  /* 0x00000024037c7812 */ /* 0x140fe200078efe02 */
[----:B------:R-:W1:Y:S01]  /*4740*/  LDS.128 R32, [R29+UR12] ;  /* 0x0000000c1d207984 */ /* 0x000e620008000c00 */
[C-C-:B------:R-:W-:Y:S02]  /*4750*/  LOP3.LUT R123, R3.reuse, 0x26, R2.reuse, 0xfe, !PT ;  /* 0x00000026037b7812 */ /* 0x140fe400078efe02 */
[C-C-:B------:R-:W-:Y:S01]  /*4760*/  LOP3.LUT R122, R3.reuse, 0x28, R2.reuse, 0xfe, !PT ;  /* 0x00000028037a7812 */ /* 0x140fe200078efe02 */
[----:B------:R-:W-:Y:S01]  /*4770*/  BAR.SYNC.DEFER_BLOCKING 0x0 ;  /* 0x0000000000007b1d */ /* 0x000fe20000010000 */
        /* <DEDUP_REMOVED lines=9> */
[C-C-:B------:R-:W-:Y:S02]  /*4810*/  LOP3.LUT R112, R3.reuse, 0x3c, R2.reuse, 0xfe, !PT ;  /* 0x0000003c03707812 */ /* 0x140fe400078efe02 */
[C-C-:B------:R-:W-:Y:S02]  /*4820*/  LOP3.LUT R111, R3.reuse, 0x3e, R2.reuse, 0xfe, !PT ;  /* 0x0000003e036f7812 */ /* 0x140fe400078efe02 */
[C-C-:B------:R-:W-:Y:S01]  /*4830*/  LOP3.LUT R110, R3.reuse, 0x40, R2.reuse, 0xfe, !PT ;  /* 0x00000040036e7812 */ /* 0x140fe200078efe02 */
[----:B------:R-:W-:Y:S01]  /*4840*/  STSM.16.M88.4 [R76], R36 ;  /* 0x000000244c007844 */ /* 0x000fe20000000200 */
[C-C-:B------:R-:W-:Y:S02]  /*4850*/  LOP3.LUT R109, R3.reuse, 0x42, R2.reuse, 0xfe, !PT ;  /* 0x00000042036d7812 */ /* 0x140fe400078efe02 */
[C-C-:B------:R-:W-:Y:S01]  /*4860*/  LOP3.LUT R108, R3.reuse, 0x44, R2.reuse, 0xfe, !PT ;  /* 0x00000044036c7812 */ /* 0x140fe200078efe02 */
[----:B------:R-:W-:Y:S01]  /*4870*/  BAR.SYNC.DEFER_BLOCKING 0x0 ;  /* 0x0000000000007b1d */ /* 0x000fe20000010000 */
        /* <DEDUP_REMOVED lines=11> */
[C-C-:B------:R-:W-:Y:S01]  /*4930*/  LOP3.LUT R96, R3.reuse, 0x5c, R2.reuse, 0xfe, !PT ;  /* 0x0000005c03607812 */ /* 0x140fe200078efe02 */
[----:B------:R-:W2:Y:S01]  /*4940*/  LDS.128 R24, [R29+UR12] ;  /* 0x0000000c1d187984 */ /* 0x000ea20008000c00 */
        /* <DEDUP_REMOVED lines=15> */
[----:B------:R3:W-:Y:S01]  /*4a40*/  STSM.16.M88.4 [R76], R40 ;  /* 0x000000284c007844 */ /* 0x0007e20000000200 */
[C-C-:B------:R-:W-:Y:S02]  /*4a50*/  LOP3.LUT R46, R3.reuse, 0x7a, R2.reuse, 0xfe, !PT ;  /* 0x0000007a032e7812 */ /* 0x140fe400078efe02 */
[C-C-:B------:R-:W-:Y:S01]  /*4a60*/  LOP3.LUT R44, R3.reuse, 0x7c, R2.reuse, 0xfe, !PT ;  /* 0x0000007c032c7812 */ /* 0x140fe200078efe02 */
[----:B------:R-:W-:Y:S01]  /*4a70*/  BAR.SYNC.DEFER_BLOCKING 0x0 ;  /* 0x0000000000007b1d */ /* 0x000fe20000010000 */
[----:B------:R-:W-:Y:S02]  /*4a80*/  LOP3.LUT R2, R3, 0x7e, R2, 0xfe, !PT ;  /* 0x0000007e03027812 */ /* 0x000fe400078efe02 */
[----:B------:R-:W-:Y:S02]  /*4a90*/  LEA R3, P1, R4, UR4, 0x1 ;  /* 0x0000000404037c11 */ /* 0x000fe4000f8208ff */
[----:B------:R-:W-:-:S02]  /*4aa0*/  ISETP.LT.AND P2, PT, R5, UR7, !P0 ;  /* 0x0000000705007c0c */ /* 0x000fc4000c741270 */
[----:B------:R-:W-:Y:S02]  /*4ab0*/  LEA.HI.X.SX32 R28, R4, UR5, 0x1, P1 ;  /* 0x00000005041c7c11 */ /* 0x000fe400088f0eff */
[C---:B------:R-:W-:Y:S01]  /*4ac0*/  ISETP.LT.AND P3, PT, R91.reuse, UR7, !P0 ;  /* 0x000000075b007c0c */ /* 0x040fe2000c761270 */
[-C--:B0-----:R-:W-:Y:S01]  /*4ad0*/  IMAD R91, R91, R0.reuse, RZ ;  /* 0x000000005b5b7224 */ /* 0x081fe200078e02ff */
[----:B------:R-:W-:Y:S01]  /*4ae0*/  ISETP.LT.AND P4, PT, R89, UR7, !P0 ;  /* 0x0000000759007c0c */ /* 0x000fe2000c781270 */
[-C--:B---3--:R-:W-:Y:S02]  /*4af0*/  IMAD R43, R5, R0.reuse, RZ ;  /* 0x00000000052b7224 */ /* 0x088fe400078e02ff */
[----:B------:R-:W-:Y:S01]  /*4b00*/  IMAD R89, R89, R0, RZ ;  /* 0x0000000059597224 */ /* 0x000fe200078e02ff */
[-C--:B------:R-:W-:Y:S02]  /*4b10*/  LEA R38, P6, R91, R3.reuse, 0x1 ;  /* 0x000000035b267211 */ /* 0x080fe400078c08ff */
[----:B------:R-:W-:-:S02]  /*4b20*/  LEA R30, P1, R43, R3, 0x1 ;  /* 0x000000032b1e7211 */ /* 0x000fc400078208ff */
[----:B------:R-:W-:Y:S02]  /*4b30*/  LEA R40, P5, R89, R3, 0x1 ;  /* 0x0000000359287211 */ /* 0x000fe400078a08ff */
[----:B------:R-:W-:Y:S01]  /*4b40*/  LEA.HI.X.SX32 R31, R43, R28, 0x1, P1 ;  /* 0x0000001c2b1f7211 */ /* 0x000fe200008f0eff */
[----:B------:R-:W-:Y:S01]  /*4b50*/  IMAD R43, R0, 0x20, R43 ;  /* 0x00000020002b7824 */ /* 0x000fe200078e022b */
[C---:B------:R-:W-:Y:S01]  /*4b60*/  ISETP.LT.AND P1, PT, R93.reuse, UR7, !P0 ;  /* 0x000000075d007c0c */ /* 0x040fe2000c721270 */
[----:B------:R-:W0:Y:S01]  /*4b70*/  LDS.128 R20, [R29+UR12] ;  /* 0x0000000c1d147984 */ /* 0x000e220008000c00 */
[----:B------:R-:W-:Y:S01]  /*4b80*/  IMAD R93, R93, R0, RZ ;  /* 0x000000005d5d7224 */ /* 0x000fe200078e02ff */
[-C--:B------:R-:W-:Y:S01]  /*4b90*/  LEA.HI.X.SX32 R39, R91, R28.reuse, 0x1, P6 ;  /* 0x0000001c5b277211 */ /* 0x080fe200030f0eff */
[----:B------:R-:W-:Y:S01]  /*4ba0*/  BAR.SYNC.DEFER_BLOCKING 0x0 ;  /* 0x0000000000007b1d */ /* 0x000fe20000010000 */
[----:B------:R-:W-:Y:S02]  /*4bb0*/  LEA.HI.X.SX32 R41, R89, R28, 0x1, P5 ;  /* 0x0000001c59297211 */ /* 0x000fe400028f0eff */
[C---:B------:R-:W-:Y:S01]  /*4bc0*/  ISETP.LT.AND P5, PT, R85.reuse, UR7, !P0 ;  /* 0x0000000755007c0c */ /* 0x040fe2000c7a1270 */
[----:B------:R-:W-:-:S02]  /*4bd0*/  IMAD R85, R85, R0, RZ ;  /* 0x0000000055557224 */ /* 0x000fc400078e02ff */
[----:B------:R-:W-:Y:S02]  /*4be0*/  STSM.16.M88.4 [R76], R48 ;  /* 0x000000304c007844 */ /* 0x000fe40000000200 */
[----:B------:R-:W-:Y:S06]  /*4bf0*/  BAR.SYNC.DEFER_BLOCKING 0x0 ;  /* 0x0000000000007b1d */ /* 0x000fec0000010000 */
[----:B------:R-:W3:Y:S02]  /*4c00*/  LDS.128 R16, [R29+UR12] ;  /* 0x0000000c1d107984 */ /* 0x000ee40008000c00 */
[----:B------:R-:W-:Y:S06]  /*4c10*/  BAR.SYNC.DEFER_BLOCKING 0x0 ;  /* 0x0000000000007b1d */ /* 0x000fec0000010000 */
[----:B------:R-:W-:Y:S02]  /*4c20*/  STSM.16.M88.4 [R76], R56 ;  /* 0x000000384c007844 */ /* 0x000fe40000000200 */
[----:B------:R-:W-:Y:S06]  /*4c30*/  BAR.SYNC.DEFER_BLOCKING 0x0 ;  /* 0x0000000000007b1d */ /* 0x000fec0000010000 */
[----:B------:R-:W4:Y:S02]  /*4c40*/  LDS.128 R12, [R29+UR12] ;  /* 0x0000000c1d0c7984 */ /* 0x000f240008000c00 */
[----:B------:R-:W-:Y:S06]  /*4c50*/  BAR.SYNC.DEFER_BLOCKING 0x0 ;  /* 0x0000000000007b1d */ /* 0x000fec0000010000 */
[----:B------:R-:W-:Y:S02]  /*4c60*/  STSM.16.M88.4 [R76], R64 ;  /* 0x000000404c007844 */ /* 0x000fe40000000200 */
[----:B------:R-:W-:Y:S06]  /*4c70*/  BAR.SYNC.DEFER_BLOCKING 0x0 ;  /* 0x0000000000007b1d */ /* 0x000fec0000010000 */
[----:B------:R-:W5:Y:S02]  /*4c80*/  LDS.128 R8, [R29+UR12] ;  /* 0x0000000c1d087984 */ /* 0x000f640008000c00 */
[----:B------:R-:W-:Y:S06]  /*4c90*/  BAR.SYNC.DEFER_BLOCKING 0x0 ;  /* 0x0000000000007b1d */ /* 0x000fec0000010000 */
[----:B------:R-:W-:Y:S02]  /*4ca0*/  STSM.16.M88.4 [R76], R72 ;  /* 0x000000484c007844 */ /* 0x000fe40000000200 */
[----:B------:R-:W-:Y:S06]  /*4cb0*/  BAR.SYNC.DEFER_BLOCKING 0x0 ;  /* 0x0000000000007b1d */ /* 0x000fec0000010000 */
[----:B------:R-:W5:Y:S02]  /*4cc0*/  LDS.128 R4, [R29+UR12] ;  /* 0x0000000c1d047984 */ /* 0x000f640008000c00 */
[----:B------:R-:W-:Y:S06]  /*4cd0*/  BAR.SYNC.DEFER_BLOCKING 0x0 ;  /* 0x0000000000007b1d */ /* 0x000fec0000010000 */
[----:B------:R-:W-:Y:S02]  /*4ce0*/  STSM.16.M88.4 [R76], R80 ;  /* 0x000000504c007844 */ /* 0x000fe40000000200 */
[----:B------:R-:W-:Y:S06]  /*4cf0*/  BAR.SYNC.DEFER_BLOCKING 0x0 ;  /* 0x0000000000007b1d */ /* 0x000fec0000010000 */
[----:B-1----:R1:W-:Y:S01]  /*4d00*/  @P2 STG.E.U16 desc[UR14][R30.64], R32 ;  /* 0x000000201e002986 */ /* 0x0023e2000c10150e */
[----:B------:R-:W-:-:S04]  /*4d10*/  LEA R36, P2, R93, R3, 0x1 ;  /* 0x000000035d247211 */ /* 0x000fc800078408ff */
[----:B------:R-:W-:Y:S02]  /*4d20*/  LEA.HI.X.SX32 R37, R93, R28, 0x1, P2 ;  /* 0x0000001c5d257211 */ /* 0x000fe400010f0eff */
[C---:B------:R-:W-:Y:S01]  /*4d30*/  ISETP.LT.AND P2, PT, R87.reuse, UR7, !P0 ;  /* 0x0000000757007c0c */ /* 0x040fe2000c741270 */
[-C--:B------:R-:W-:Y:S02]  /*4d40*/  IMAD R87, R87, R0.reuse, RZ ;  /* 0x0000000057577224 */ /* 0x080fe400078e02ff */
[----:B------:R2:W-:Y:S01]  /*4d50*/  @P1 STG.E.U16 desc[UR14][R36.64], R33 ;  /* 0x0000002124001986 */ /* 0x0005e2000c10150e */
[----:B------:R-:W-:Y:S02]  /*4d60*/  ISETP.LT.AND P1, PT, R126, UR7, !P0 ;  /* 0x000000077e007c0c */ /* 0x000fe4000c721270 */
[----:B-1----:R-:W-:Y:S01]  /*4d70*/  LEA R30, P6, R87, R3, 0x1 ;  /* 0x00000003571e7211 */ /* 0x002fe200078c08ff */
[----:B------:R-:W-:Y:S01]  /*4d80*/  @P3 STG.E.U16 desc[UR14][R38.64], R34 ;  /* 0x0000002226003986 */ /* 0x000fe2000c10150e */
[C---:B------:R-:W-:Y:S01]  /*4d90*/  ISETP.LT.AND P3, PT, R77.reuse, UR7, !P0 ;  /* 0x000000074d007c0c */ /* 0x040fe2000c761270 */
[----:B------:R-:W-:Y:S01]  /*4da0*/  IMAD R77, R77, R0, RZ ;  /* 0x000000004d4d7224 */ /* 0x000fe200078e02ff */
[----:B------:R-:W-:Y:S01]  /*4db0*/  LEA.HI.X.SX32 R31, R87, R28, 0x1, P6 ;  /* 0x0000001c571f7211 */ /* 0x000fe200030f0eff */
[----:B------:R1:W-:Y:S01]  /*4dc0*/  @P4 STG.E.U16 desc[UR14][R40.64], R35 ;  /* 0x0000002328004986 */ /* 0x0003e2000c10150e */
[C---:B------:R-:W-:Y:S01]  /*4dd0*/  ISETP.LT.AND P4, PT, R79.reuse, UR7, !P0 ;  /* 0x000000074f007c0c */ /* 0x040fe2000c781270 */
[----:B------:R-:W-:Y:S01]  /*4de0*/  IMAD R79, R79, R0, RZ ;  /* 0x000000004f4f7224 */ /* 0x000fe200078e02ff */
[----:B--2---:R-:W-:-:S02]  /*4df0*/  PRMT R37, R32, 0x7632, R37 ;  /* 0x0000763220257816 */ /* 0x004fc40000000025 */
[----:B------:R-:W-:-:S03]  /*4e00*/  LEA R32, P6, R85, R3, 0x1 ;  /* 0x0000000355207211 */ /* 0x000fc600078c08ff */
[----:B------:R2:W-:Y:S01]  /*4e10*/  @P2 STG.E.U16 desc[UR14][R30.64], R37 ;  /* 0x000000251e002986 */ /* 0x0005e2000c10150e */
[----:B------:R-:W-:Y:S02]  /*4e20*/  LEA R36, P2, R79, R3, 0x1 ;  /* 0x000000034f247211 */ /* 0x000fe400078408ff */
[----:B-1----:R-:W-:-:S04]  /*4e30*/  PRMT R35, R34, 0x7632, R35 ;  /* 0x0000763222237816 */ /* 0x002fc80000000023 */
[----:B------:R-:W-:Y:S02]  /*4e40*/  PRMT R39, R35, 0x7632, R39 ;  /* 0x0000763223277816 */ /* 0x000fe40000000027 */
[----:B--2---:R-:W-:Y:S02]  /*4e50*/  PRMT R31, R33, 0x7632, R31 ;  /* 0x00007632211f7816 */ /* 0x004fe4000000001f */
[-C--:B------:R-:W-:Y:S02]  /*4e60*/  LEA.HI.X.SX32 R33, R85, R28.reuse, 0x1, P6 ;  /* 0x0000001c55217211 */ /* 0x080fe400030f0eff */
[----:B------:R-:W-:Y:S02]  /*4e70*/  LEA.HI.X.SX32 R37, R79, R28, 0x1, P2 ;  /* 0x0000001c4f257211 */ /* 0x000fe400010f0eff */
[----:B------:R-:W-:Y:S01]  /*4e80*/  LEA R30, P6, R77, R3, 0x1 ;  /* 0x000000034d1e7211 */ /* 0x000fe200078c08ff */
[----:B------:R1:W-:Y:S01]  /*4e90*/  @P5 STG.E.U16 desc[UR14][R32.64], R31 ;  /* 0x0000001f20005986 */ /* 0x0003e2000c10150e */
[C---:B------:R-:W-:Y:S01]  /*4ea0*/  ISETP.LT.AND P2, PT, R71.reuse, UR7, !P0 ;  /* 0x0000000747007c0c */ /* 0x040fe2000c741270 */
[----:B------:R-:W-:-:S02]  /*4eb0*/  IMAD R71, R71, R0, RZ ;  /* 0x0000000047477224 */ /* 0x000fc400078e02ff */
[----:B------:R2:W-:Y:S01]  /*4ec0*/  @P4 STG.E.U16 desc[UR14][R36.64], R35 ;  /* 0x0000002324004986 */ /* 0x0005e2000c10150e */
[C---:B------:R-:W-:Y:S01]  /*4ed0*/  ISETP.LT.AND P4, PT, R69.reuse, UR7, !P0 ;  /* 0x0000000745007c0c */ /* 0x040fe2000c781270 */
[----:B------:R-:W-:Y:S01]  /*4ee0*/  IMAD R69, R69, R0, RZ ;  /* 0x0000000045457224 */ /* 0x000fe200078e02ff */
[-C--:B------:R-:W-:Y:S02]  /*4ef0*/  LEA R34, P5, R71, R3.reuse, 0x1 ;  /* 0x0000000347227211 */ /* 0x080fe400078a08ff */
[-C--:B-1----:R-:W-:Y:S02]  /*4f00*/  LEA.HI.X.SX32 R31, R77, R28.reuse, 0x1, P6 ;  /* 0x0000001c4d1f7211 */ /* 0x082fe400030f0eff */
[----:B------:R-:W-:Y:S02]  /*4f10*/  LEA R38, P6, R69, R3, 0x1 ;  /* 0x0000000345267211 */ /* 0x000fe400078c08ff */
[----:B--2---:R-:W-:Y:S01]  /*4f20*/  LEA.HI.X.SX32 R35, R71, R28, 0x1, P5 ;  /* 0x0000001c47237211 */ /* 0x004fe200028f0eff */
[----:B------:R1:W-:Y:S01]  /*4f30*/  @P3 STG.E.U16 desc[UR14][R30.64], R39 ;  /* 0x000000271e003986 */ /* 0x0003e2000c10150e */
[C---:B------:R-:W-:Y:S01]  /*4f40*/  ISETP.LT.AND P3, PT, R63.reuse, UR7, !P0 ;  /* 0x000000073f007c0c */ /* 0x040fe2000c761270 */
[-C--:B------:R-:W-:Y:S01]  /*4f50*/  IMAD R63, R63, R0.reuse, RZ ;  /* 0x000000003f3f7224 */ /* 0x080fe200078e02ff */
[C---:B------:R-:W-:Y:S01]  /*4f60*/  ISETP.LT.AND P5, PT, R61.reuse, UR7, !P0 ;  /* 0x000000073d007c0c */ /* 0x040fe2000c7a1270 */
[----:B------:R2:W-:Y:S01]  /*4f70*/  @P2 STG.E.U16 desc[UR14][R34.64], R24 ;  /* 0x0000001822002986 */ /* 0x0005e2000c10150e */
[----:B------:R-:W-:-:S02]  /*4f80*/  IMAD R61, R61, R0, RZ ;  /* 0x000000003d3d7224 */ /* 0x000fc400078e02ff */
[----:B------:R-:W-:-:S04]  /*4f90*/  LEA R32, P2, R63, R3, 0x1 ;  /* 0x000000033f207211 */ /* 0x000fc800078408ff */
[-C--:B------:R-:W-:Y:S02]  /*4fa0*/  LEA.HI.X.SX32 R33, R63, R28.reuse, 0x1, P2 ;  /* 0x0000001c3f217211 */ /* 0x080fe400010f0eff */
[----:B-1----:R-:W-:Y:S02]  /*4fb0*/  LEA.HI.X.SX32 R39, R69, R28, 0x1, P6 ;  /* 0x0000001c45277211 */ /* 0x002fe400030f0eff */
[-C--:B------:R-:W-:Y:S02]  /*4fc0*/  LEA R30, P6, R61, R3.reuse, 0x1 ;  /* 0x000000033d1e7211 */ /* 0x080fe400078c08ff */
[----:B------:R-:W-:Y:S01]  /*4fd0*/  ISETP.LT.AND P2, PT, R125, UR7, !P0 ;  /* 0x000000077d007c0c */ /* 0x000fe2000c741270 */
[----:B------:R-:W-:Y:S01]  /*4fe0*/  @P4 STG.E.U16 desc[UR14][R38.64], R25 ;  /* 0x0000001926004986 */ /* 0x000fe2000c10150e */
[C---:B------:R-:W-:Y:S01]  /*4ff0*/  ISETP.LT.AND P4, PT, R55.reuse, UR7, !P0 ;  /* 0x0000000737007c0c */ /* 0x040fe2000c781270 */
[----:B------:R-:W-:Y:S01]  /*5000*/  IMAD R55, R55, R0, RZ ;  /* 0x0000000037377224 */ /* 0x000fe200078e02ff */
[----:B------:R-:W-:Y:S01]  /*5010*/  LEA.HI.X.SX32 R31, R61, R28, 0x1, P6 ;  /* 0x0000001c3d1f7211 */ /* 0x000fe200030f0eff */
[----:B------:R1:W-:Y:S01]  /*5020*/  @P3 STG.E.U16 desc[UR14][R32.64], R26 ;  /* 0x0000001a20003986 */ /* 0x0003e2000c10150e */
[C---:B------:R-:W-:Y:S01]  /*5030*/  ISETP.LT.AND P3, PT, R53.reuse, UR7, !P0 ;  /* 0x0000000735007c0c */ /* 0x040fe2000c761270 */
[----:B------:R-:W-:Y:S01]  /*5040*/  IMAD R53, R53, R0, RZ ;  /* 0x0000000035357224 */ /* 0x000fe200078e02ff */
[C---:B--2---:R-:W-:Y:S01]  /*5050*/  LEA R34, P6, R55.reuse, R3, 0x1 ;  /* 0x0000000337227211 */ /* 0x044fe200078c08ff */
[----:B------:R2:W-:Y:S03]  /*5060*/  @P5 STG.E.U16 desc[UR14][R30.64], R27 ;  /* 0x0000001b1e005986 */ /* 0x0005e6000c10150e */
[----:B------:R-:W-:-:S02]  /*5070*/  LEA.HI.X.SX32 R35, R55, R28, 0x1, P6 ;  /* 0x0000001c37237211 */ /* 0x000fc400030f0eff */
[C---:B------:R-:W-:Y:S01]  /*5080*/  ISETP.LT.AND P6, PT, R47.reuse, UR7, !P0 ;  /* 0x000000072f007c0c */ /* 0x040fe2000c7c1270 */
[----:B------:R-:W-:Y:S01]  /*5090*/  IMAD R47, R47, R0, RZ ;  /* 0x000000002f2f7224 */ /* 0x000fe200078e02ff */
[CC--:B------:R-:W-:Y:S01]  /*50a0*/  LEA R36, P5, R53.reuse, R3.reuse, 0x1 ;  /* 0x0000000335247211 */ /* 0x0c0fe200078a08ff */
[----:B-1----:R-:W-:Y:S01]  /*50b0*/  IMAD R33, R0, 0x2, R43 ;  /* 0x0000000200217824 */ /* 0x002fe200078e022b */
[----:B------:R-:W-:Y:S02]  /*50c0*/  PRMT R25, R24, 0x7632, R25 ;  /* 0x0000763218197816 */ /* 0x000fe40000000019 */
[----:B------:R-:W-:Y:S02]  /*50d0*/  LEA.HI.X.SX32 R37, R53, R28, 0x1, P5 ;  /* 0x0000001c35257211 */ /* 0x000fe400028f0eff */
[----:B------:R-:W-:Y:S01]  /*50e0*/  LEA R24, P5, R47, R3, 0x1 ;  /* 0x000000032f187211 */ /* 0x000fe200078a08ff */
[----:B------:R1:W-:Y:S01]  /*50f0*/  @P4 STG.E.U16 desc[UR14][R34.64], R25 ;  /* 0x0000001922004986 */ /* 0x0003e2000c10150e */
[----:B--2---:R-:W-:-:S02]  /*5100*/  PRMT R31, R25, 0x7632, R31 ;  /* 0x00007632191f7816 */ /* 0x004fc4000000001f */
[----:B------:R-:W-:Y:S02]  /*5110*/  PRMT R27, R26, 0x7632, R27 ;  /* 0x000076321a1b7816 */ /* 0x000fe4000000001b */
[C---:B------:R-:W-:Y:S01]  /*5120*/  ISETP.LT.AND P4, PT, R45.reuse, UR7, !P0 ;  /* 0x000000072d007c0c */ /* 0x040fe2000c781270 */
[----:B------:R2:W-:Y:S01]  /*5130*/  @P3 STG.E.U16 desc[UR14][R36.64], R31 ;  /* 0x0000001f24003986 */ /* 0x0005e2000c10150e */
[----:B------:R-:W-:Y:S01]  /*5140*/  IMAD R45, R45, R0, RZ ;  /* 0x000000002d2d7224 */ /* 0x000fe200078e02ff */
[----:B-1----:R-:W-:Y:S01]  /*5150*/  LEA.HI.X.SX32 R25, R47, R28, 0x1, P5 ;  /* 0x0000001c2f197211 */ /* 0x002fe200028f0eff */
[----:B------:R-:W-:-:S03]  /*5160*/  IMAD R35, R0, 0x2, R33 ;  /* 0x0000000200237824 */ /* 0x000fc600078e0221 */
[-C--:B------:R-:W-:Y:S02]  /*5170*/  LEA R30, P3, R45, R3.reuse, 0x1 ;  /* 0x000000032d1e7211 */ /* 0x080fe400078608ff */
[----:B------:R-:W-:Y:S01]  /*5180*/  ISETP.LT.AND P5, PT, R124, UR7, !P0 ;  /* 0x000000077c007c0c */ /* 0x000fe2000c7a1270 */
[----:B------:R1:W-:Y:S01]  /*5190*/  @P6 STG.E.U16 desc[UR14][R24.64], R27 ;  /* 0x0000001b18006986 */ /* 0x0003e2000c10150e */
[----:B------:R-:W-:Y:S01]  /*51a0*/  LEA R26, P6, R43, R3, 0x1 ;  /* 0x000000032b1a7211 */ /* 0x000fe200078c08ff */
[----:B--2---:R-:W-:Y:S01]  /*51b0*/  IMAD R37, R0, 0x2, R35 ;  /* 0x0000000200257824 */ /* 0x004fe200078e0223 */
[----:B------:R-:W-:Y:S02]  /*51c0*/  LEA.HI.X.SX32 R31, R45, R28, 0x1, P3 ;  /* 0x0000001c2d1f7211 */ /* 0x000fe400018f0eff */
[----:B------:R-:W-:Y:S02]  /*51d0*/  ISETP.LT.AND P3, PT, R123, UR7, !P0 ;  /* 0x000000077b007c0c */ /* 0x000fe4000c761270 */
[----:B0-----:R-:W-:-:S02]  /*51e0*/  PRMT R34, R20, 0x7632, R34 ;  /* 0x0000763214227816 */ /* 0x001fc40000000022 */
[----:B------:R-:W-:Y:S02]  /*51f0*/  PRMT R36, R23, 0x7632, R36 ;  /* 0x0000763217247816 */ /* 0x000fe40000000024 */
[----:B-1----:R-:W-:Y:S02]  /*5200*/  PRMT R25, R27, 0x7632, R25 ;  /* 0x000076321b197816 */ /* 0x002fe40000000019 */
[-C--:B------:R-:W-:Y:S02]  /*5210*/  LEA.HI.X.SX32 R27, R43, R28.reuse, 0x1, P6 ;  /* 0x0000001c2b1b7211 */ /* 0x080fe400030f0eff */
[CC--:B------:R-:W-:Y:S01]  /*5220*/  LEA R32, P6, R33.reuse, R3.reuse, 0x1 ;  /* 0x0000000321207211 */ /* 0x0c0fe200078c08ff */
[----:B------:R0:W-:Y:S01]  /*5230*/  @P4 STG.E.U16 desc[UR14][R30.64], R25 ;  /* 0x000000191e004986 */ /* 0x0001e2000c10150e */
[----:B------:R-:W-:Y:S02]  /*5240*/  ISETP.LT.AND P4, PT, R122, UR7, !P0 ;  /* 0x000000077a007c0c */ /* 0x000fe4000c781270 */
[----:B------:R-:W-:Y:S01]  /*5250*/  LEA.HI.X.SX32 R33, R33, R28, 0x1, P6 ;  /* 0x0000001c21217211 */ /* 0x000fe200030f0eff */
[----:B------:R1:W-:Y:S01]  /*5260*/  @P1 STG.E.U16 desc[UR14][R26.64], R20 ;  /* 0x000000141a001986 */ /* 0x0003e2000c10150e */
[----:B------:R-:W-:-:S02]  /*5270*/  LEA R24, P6, R35, R3, 0x1 ;  /* 0x0000000323187211 */ /* 0x000fc400078c08ff */
[----:B------:R-:W-:Y:S01]  /*5280*/  ISETP.LT.AND P1, PT, R121, UR7, !P0 ;  /* 0x0000000779007c0c */ /* 0x000fe2000c721270 */
[----:B------:R2:W-:Y:S01]  /*5290*/  @P2 STG.E.U16 desc[UR14][R32.64], R21 ;  /* 0x0000001520002986 */ /* 0x0005e2000c10150e */
[----:B------:R-:W-:Y:S02]  /*52a0*/  ISETP.LT.AND P2, PT, R120, UR7, !P0 ;  /* 0x0000000778007c0c */ /* 0x000fe4000c741270 */
[----:B0-----:R-:W-:Y:S01]  /*52b0*/  LEA.HI.X.SX32 R25, R35, R28, 0x1, P6 ;  /* 0x0000001c23197211 */ /* 0x001fe200030f0eff */
[----:B------:R-:W-:Y:S01]  /*52c0*/  IMAD R35, R0, 0x2, R37 ;  /* 0x0000000200237824 */ /* 0x000fe200078e0225 */
[----:B------:R-:W-:-:S03]  /*52d0*/  LEA R30, P6, R37, R3, 0x1 ;  /* 0x00000003251e7211 */ /* 0x000fc600078c08ff */
[----:B------:R0:W-:Y:S01]  /*52e0*/  @P5 STG.E.U16 desc[UR14][R24.64], R22 ;  /* 0x0000001618005986 */ /* 0x0001e2000c10150e */
[-C--:B------:R-:W-:Y:S01]  /*52f0*/  LEA.HI.X.SX32 R31, R37, R28.reuse, 0x1, P6 ;  /* 0x0000001c251f7211 */ /* 0x080fe200030f0eff */
[C-C-:B------:R-:W-:Y:S01]  /*5300*/  IMAD R37, R0.reuse, 0x2, R35.reuse ;  /* 0x0000000200257824 */ /* 0x140fe200078e0223 */
[-C--:B-1----:R-:W-:Y:S02]  /*5310*/  LEA R26, P6, R35, R3.reuse, 0x1 ;  /* 0x00000003231a7211 */ /* 0x082fe400078c08ff */
[----:B------:R-:W-:Y:S01]  /*5320*/  ISETP.LT.AND P5, PT, R119, UR7, !P0 ;  /* 0x0000000777007c0c */ /* 0x000fe2000c7a1270 */
[----:B------:R1:W-:Y:S01]  /*5330*/  @P3 STG.E.U16 desc[UR14][R30.64], R23 ;  /* 0x000000171e003986 */ /* 0x0003e2000c10150e */
[-C--:B------:R-:W-:Y:S02]  /*5340*/  LEA.HI.X.SX32 R27, R35, R28.reuse, 0x1, P6 ;  /* 0x0000001c231b7211 */ /* 0x080fe400030f0eff */
[----:B------:R-:W-:Y:S01]  /*5350*/  PRMT R35, R21, 0x7632, R35 ;  /* 0x0000763215237816 */ /* 0x000fe20000000023 */
[----:B--2---:R-:W-:Y:S01]  /*5360*/  IMAD R21, R0, 0x2, R37 ;  /* 0x0000000200157824 */ /* 0x004fe200078e0225 */
[C---:B------:R-:W-:Y:S01]  /*5370*/  LEA R32, P6, R37.reuse, R3, 0x1 ;  /* 0x0000000325207211 */ /* 0x040fe200078c08ff */
[----:B------:R2:W-:Y:S01]  /*5380*/  @P4 STG.E.U16 desc[UR14][R26.64], R34 ;  /* 0x000000221a004986 */ /* 0x0005e2000c10150e */
[----:B------:R-:W-:Y:S01]  /*5390*/  ISETP.LT.AND P3, PT, R118, UR7, !P0 ;  /* 0x0000000776007c0c */ /* 0x000fe2000c761270 */
[----:B0-----:R-:W-:Y:S01]  /*53a0*/  IMAD R25, R0, 0x2, R21 ;  /* 0x0000000200197824 */ /* 0x001fe200078e0215 */
[----:B------:R-:W-:-:S02]  /*53b0*/  LEA.HI.X.SX32 R33, R37, R28, 0x1, P6 ;  /* 0x0000001c25217211 */ /* 0x000fc400030f0eff */
[CC--:B------:R-:W-:Y:S01]  /*53c0*/  LEA R20, P6, R21.reuse, R3.reuse, 0x1 ;  /* 0x0000000315147211 */ /* 0x0c0fe200078c08ff */
[----:B-1----:R-:W-:Y:S01]  /*53d0*/  IMAD R31, R0, 0x2, R25 ;  /* 0x00000002001f7824 */ /* 0x002fe200078e0219 */
[----:B------:R-:W-:Y:S01]  /*53e0*/  PRMT R30, R22, 0x7632, R30 ;  /* 0x00007632161e7816 */ /* 0x000fe2000000001e */
[----:B------:R0:W-:Y:S01]  /*53f0*/  @P1 STG.E.U16 desc[UR14][R32.64], R35 ;  /* 0x0000002320001986 */ /* 0x0001e2000c10150e */
[-C--:B------:R-:W-:Y:S02]  /*5400*/  LEA.HI.X.SX32 R21, R21, R28.reuse, 0x1, P6 ;  /* 0x0000001c15157211 */ /* 0x080fe400030f0eff */
[----:B------:R-:W-:Y:S01]  /*5410*/  LEA R22, P6, R25, R3, 0x1 ;  /* 0x0000000319167211 */ /* 0x000fe200078c08ff */
[----:B--2---:R-:W-:Y:S01]  /*5420*/  IMAD R27, R0, 0x2, R31 ;  /* 0x00000002001b7824 */ /* 0x004fe200078e021f */
[----:B------:R-:W-:Y:S01]  /*5430*/  ISETP.LT.AND P4, PT, R117, UR7, !P0 ;  /* 0x0000000775007c0c */ /* 0x000fe2000c781270 */
[----:B------:R1:W-:Y:S01]  /*5440*/  @P2 STG.E.U16 desc[UR14][R20.64], R30 ;  /* 0x0000001e14002986 */ /* 0x0003e2000c10150e */
[----:B------:R-:W-:-:S02]  /*5450*/  LEA.HI.X.SX32 R23, R25, R28, 0x1, P6 ;  /* 0x0000001c19177211 */ /* 0x000fc400030f0eff */
[CC--:B------:R-:W-:Y:S02]  /*5460*/  LEA R24, P6, R31.reuse, R3.reuse, 0x1 ;  /* 0x000000031f187211 */ /* 0x0c0fe400078c08ff */
[----:B------:R-:W-:Y:S01]  /*5470*/  ISETP.LT.AND P1, PT, R116, UR7, !P0 ;  /* 0x0000000774007c0c */ /* 0x000fe2000c721270 */
[----:B------:R2:W-:Y:S01]  /*5480*/  @P5 STG.E.U16 desc[UR14][R22.64], R36 ;  /* 0x0000002416005986 */ /* 0x0005e2000c10150e */
[-C--:B------:R-:W-:Y:S01]  /*5490*/  LEA.HI.X.SX32 R25, R31, R28.reuse, 0x1, P6 ;  /* 0x0000001c1f197211 */ /* 0x080fe200030f0eff */
[C---:B------:R-:W-:Y:S01]  /*54a0*/  IMAD R31, R0.reuse, 0x2, R27 ;  /* 0x00000002001f7824 */ /* 0x040fe200078e021b */
[-C--:B------:R-:W-:Y:S02]  /*54b0*/  LEA R26, P6, R27, R3.reuse, 0x1 ;  /* 0x000000031b1a7211 */ /* 0x080fe400078c08ff */
[----:B------:R-:W-:Y:S01]  /*54c0*/  ISETP.LT.AND P2, PT, R115, UR7, !P0 ;  /* 0x0000000773007c0c */ /* 0x000fe2000c741270 */
[----:B0-----:R-:W-:Y:S01]  /*54d0*/  IMAD R33, R0, 0x2, R31 ;  /* 0x0000000200217824 */ /* 0x001fe200078e021f */
[----:B------:R-:W-:Y:S01]  /*54e0*/  LEA.HI.X.SX32 R27, R27, R28, 0x1, P6 ;  /* 0x0000001c1b1b7211 */ /* 0x000fe200030f0eff */
[----:B---3--:R0:W-:Y:S01]  /*54f0*/  @P3 STG.E.U16 desc[UR14][R24.64], R16 ;  /* 0x0000001018003986 */ /* 0x0081e2000c10150e */
[----:B-1----:R-:W-:-:S02]  /*5500*/  LEA R20, P6, R31, R3, 0x1 ;  /* 0x000000031f147211 */ /* 0x002fc400078c08ff */
[----:B------:R-:W-:Y:S01]  /*5510*/  ISETP.LT.AND P5, PT, R114, UR7, !P0 ;  /* 0x0000000772007c0c */ /* 0x000fe2000c7a1270 */
[----:B------:R1:W-:Y:S01]  /*5520*/  @P4 STG.E.U16 desc[UR14][R26.64], R17 ;  /* 0x000000111a004986 */ /* 0x0003e2000c10150e */
[-C--:B------:R-:W-:Y:S01]  /*5530*/  LEA.HI.X.SX32 R21, R31, R28.reuse, 0x1, P6 ;  /* 0x0000001c1f157211 */ /* 0x080fe200030f0eff */
[----:B------:R-:W-:Y:S01]  /*5540*/  IMAD R31, R0, 0x2, R33 ;  /* 0x00000002001f7824 */ /* 0x000fe200078e0221 */
[CC--:B--2---:R-:W-:Y:S02]  /*5550*/  LEA R22, P6, R33.reuse, R3.reuse, 0x1 ;  /* 0x0000000321167211 */ /* 0x0c4fe400078c08ff */
[----:B------:R-:W-:Y:S01]  /*5560*/  PRMT R30, R16, 0x7632, R30 ;  /* 0x00007632101e7816 */ /* 0x000fe2000000001e */
[----:B------:R2:W-:Y:S01]  /*5570*/  @P1 STG.E.U16 desc[UR14][R20.64], R18 ;  /* 0x0000001214001986 */ /* 0x0005e2000c10150e */
[----:B------:R-:W-:Y:S01]  /*5580*/  LEA.HI.X.SX32 R23, R33, R28, 0x1, P6 ;  /* 0x0000001c21177211 */ /* 0x000fe200030f0eff */
[----:B------:R-:W-:Y:S01]  /*5590*/  IMAD R33, R0, 0x2, R31 ;  /* 0x0000000200217824 */ /* 0x000fe200078e021f */
[----:B0-----:R-:W-:-:S02]  /*55a0*/  LEA R24, P6, R31, R3, 0x1 ;  /* 0x000000031f187211 */ /* 0x001fc400078c08ff */
[----:B------:R-:W-:Y:S01]  /*55b0*/  ISETP.LT.AND P3, PT, R113, UR7, !P0 ;  /* 0x0000000771007c0c */ /* 0x000fe2000c761270 */
[----:B------:R0:W-:Y:S01]  /*55c0*/  @P2 STG.E.U16 desc[UR14][R22.64], R19 ;  /* 0x0000001316002986 */ /* 0x0001e2000c10150e */
[-C--:B------:R-:W-:Y:S02]  /*55d0*/  LEA.HI.X.SX32 R25, R31, R28.reuse, 0x1, P6 ;  /* 0x0000001c1f197211 */ /* 0x080fe400030f0eff */
[----:B------:R-:W-:Y:S01]  /*55e0*/  PRMT R31, R17, 0x7632, R31 ;  /* 0x00007632111f7816 */ /* 0x000fe2000000001f */
[----:B-1----:R-:W-:Y:S01]  /*55f0*/  IMAD R17, R0, 0x2, R33 ;  /* 0x0000000200117824 */ /* 0x002fe200078e0221 */
[C---:B------:R-:W-:Y:S01]  /*5600*/  LEA R26, P6, R33.reuse, R3, 0x1 ;  /* 0x00000003211a7211 */ /* 0x040fe200078c08ff */
[----:B------:R1:W-:Y:S01]  /*5610*/  @P5 STG.E.U16 desc[UR14][R24.64], R30 ;  /* 0x0000001e18005986 */ /* 0x0003e2000c10150e */
[----:B------:R-:W-:Y:S01]  /*5620*/  PRMT R32, R18, 0x7632, R32 ;  /* 0x0000763212207816 */ /* 0x000fe20000000020 */
[----:B--2---:R-:W-:Y:S01]  /*5630*/  IMAD R21, R0, 0x2, R17 ;  /* 0x0000000200157824 */ /* 0x004fe200078e0211 */
[----:B------:R-:W-:-:S02]  /*5640*/  LEA.HI.X.SX32 R27, R33, R28, 0x1, P6 ;  /* 0x0000001c211b7211 */ /* 0x000fc400030f0eff */
[CC--:B------:R-:W-:Y:S01]  /*5650*/  LEA R16, P6, R17.reuse, R3.reuse, 0x1 ;  /* 0x0000000311107211 */ /* 0x0c0fe200078c08ff */
[----:B0-----:R-:W-:Y:S01]  /*5660*/  IMAD R23, R0, 0x2, R21 ;  /* 0x0000000200177824 */ /* 0x001fe200078e0215 */
[----:B------:R-:W-:Y:S01]  /*5670*/  ISETP.LT.AND P4, PT, R112, UR7, !P0 ;  /* 0x0000000770007c0c */ /* 0x000fe2000c781270 */
[----:B------:R0:W-:Y:S01]  /*5680*/  @P3 STG.E.U16 desc[UR14][R26.64], R31 ;  /* 0x0000001f1a003986 */ /* 0x0001e2000c10150e */
[-C--:B------:R-:W-:Y:S02]  /*5690*/  LEA.HI.X.SX32 R17, R17, R28.reuse, 0x1, P6 ;  /* 0x0000001c11117211 */ /* 0x080fe400030f0eff */
[----:B------:R-:W-:Y:S01]  /*56a0*/  LEA R18, P6, R21, R3, 0x1 ;  /* 0x0000000315127211 */ /* 0x000fe200078c08ff */
[----:B-1----:R-:W-:Y:S01]  /*56b0*/  IMAD R25, R0, 0x2, R23 ;  /* 0x0000000200197824 */ /* 0x002fe200078e0217 */
[----:B------:R-:W-:Y:S02]  /*56c0*/  PRMT R33, R19, 0x7632, R33 ;  /* 0x0000763213217816 */ /* 0x000fe40000000021 */
[----:B------:R-:W-:-:S02]  /*56d0*/  LEA.HI.X.SX32 R19, R21, R28, 0x1, P6 ;  /* 0x0000001c15137211 */ /* 0x000fc400030f0eff */
[-C--:B------:R-:W-:Y:S02]  /*56e0*/  LEA R20, P6, R23, R3.reuse, 0x1 ;  /* 0x0000000317147211 */ /* 0x080fe400078c08ff */
[----:B------:R-:W-:Y:S01]  /*56f0*/  ISETP.LT.AND P1, PT, R111, UR7, !P0 ;  /* 0x000000076f007c0c */ /* 0x000fe2000c721270 */
[----:B0-----:R-:W-:Y:S01]  /*5700*/  IMAD R27, R0, 0x2, R25 ;  /* 0x00000002001b7824 */ /* 0x001fe200078e0219 */
[-C--:B------:R-:W-:Y:S01]  /*5710*/  LEA.HI.X.SX32 R21, R23, R28.reuse, 0x1, P6 ;  /* 0x0000001c17157211 */ /* 0x080fe200030f0eff */
[----:B------:R0:W-:Y:S01]  /*5720*/  @P4 STG.E.U16 desc[UR14][R16.64], R32 ;  /* 0x0000002010004986 */ /* 0x0001e2000c10150e */
[C---:B------:R-:W-:Y:S02]  /*5730*/  LEA R22, P6, R25.reuse, R3, 0x1 ;  /* 0x0000000319167211 */ /* 0x040fe400078c08ff */
[----:B------:R-:W-:Y:S02]  /*5740*/  ISETP.LT.AND P2, PT, R110, UR7, !P0 ;  /* 0x000000076e007c0c */ /* 0x000fe4000c741270 */
[----:B------:R-:W-:Y:S01]  /*5750*/  LEA.HI.X.SX32 R23, R25, R28, 0x1, P6 ;  /* 0x0000001c19177211 */ /* 0x000fe200030f0eff */
[----:B------:R-:W-:Y:S01]  /*5760*/  IMAD R25, R0, 0x2, R27 ;  /* 0x0000000200197824 */ /* 0x000fe200078e021b */
[----:B------:R-:W-:-:S02]  /*5770*/  ISETP.LT.AND P5, PT, R109, UR7, !P0 ;  /* 0x000000076d007c0c */ /* 0x000fc4000c7a1270 */
[----:B------:R-:W-:Y:S01]  /*5780*/  ISETP.LT.AND P3, PT, R108, UR7, !P0 ;  /* 0x000000076c007c0c */ /* 0x000fe2000c761270 */
[----:B------:R1:W-:Y:S01]  /*5790*/  @P1 STG.E.U16 desc[UR14][R18.64], R33 ;  /* 0x0000002112001986 */ /* 0x0003e2000c10150e */
[----:B------:R-:W-:Y:S02]  /*57a0*/  ISETP.LT.AND P4, PT, R107, UR7, !P0 ;  /* 0x000000076b007c0c */ /* 0x000fe4000c781270 */
[----:B0-----:R-:W-:Y:S02]  /*57b0*/  LEA R16, P6, R27, R3, 0x1 ;  /* 0x000000031b107211 */ /* 0x001fe400078c08ff */
[----:B----4-:R-:W-:Y:S01]  /*57c0*/  PRMT R26, R13, 0x7632, R26 ;  /* 0x000076320d1a7816 */ /* 0x010fe2000000001a */
[----:B------:R0:W-:Y:S01]  /*57d0*/  @P2 STG.E.U16 desc[UR14][R20.64], R12 ;  /* 0x0000000c14002986 */ /* 0x0001e2000c10150e */
[----:B------:R-:W-:Y:S01]  /*57e0*/  LEA.HI.X.SX32 R17, R27, R28, 0x1, P6 ;  /* 0x0000001c1b117211 */ /* 0x000fe200030f0eff */
[----:B------:R-:W-:Y:S01]  /*57f0*/  IMAD R27, R0, 0x2, R25 ;  /* 0x00000002001b7824 */ /* 0x000fe200078e0219 */
[----:B------:R-:W-:Y:S01]  /*5800*/  ISETP.LT.AND P1, PT, R106, UR7, !P0 ;  /* 0x000000076a007c0c */ /* 0x000fe2000c721270 */
[----:B------:R2:W-:Y:S01]  /*5810*/  @P5 STG.E.U16 desc[UR14][R22.64], R13 ;  /* 0x0000000d16005986 */ /* 0x0005e2000c10150e */
[----:B------:R-:W-:-:S02]  /*5820*/  PRMT R24, R12, 0x7632, R24 ;  /* 0x000076320c187816 */ /* 0x000fc40000000018 */
[-C--:B-1----:R-:W-:Y:S01]  /*5830*/  LEA R18, P6, R25, R3.reuse, 0x1 ;  /* 0x0000000319127211 */ /* 0x082fe200078c08ff */
[----:B------:R1:W-:Y:S01]  /*5840*/  @P3 STG.E.U16 desc[UR14][R16.64], R14 ;  /* 0x0000000e10003986 */ /* 0x0003e2000c10150e */
[----:B------:R-:W-:Y:S02]  /*5850*/  ISETP.LT.AND P2, PT, R105, UR7, !P0 ;  /* 0x0000000769007c0c */ /* 0x000fe4000c741270 */
[-C--:B------:R-:W-:Y:S01]  /*5860*/  LEA.HI.X.SX32 R19, R25, R28.reuse, 0x1, P6 ;  /* 0x0000001c19137211 */ /* 0x080fe200030f0eff */
[----:B------:R-:W-:Y:S01]  /*5870*/  IMAD R25, R0, 0x2, R27 ;  /* 0x0000000200197824 */ /* 0x000fe200078e021b */
[CC--:B0-----:R-:W-:Y:S02]  /*5880*/  LEA R20, P6, R27.reuse, R3.reuse, 0x1 ;  /* 0x000000031b147211 */ /* 0x0c1fe400078c08ff */
[----:B------:R-:W-:Y:S01]  /*5890*/  ISETP.LT.AND P5, PT, R104, UR7, !P0 ;  /* 0x0000000768007c0c */ /* 0x000fe2000c7a1270 */
[C---:B--2---:R-:W-:Y:S01]  /*58a0*/  IMAD R13, R0.reuse, 0x2, R25 ;  /* 0x00000002000d7824 */ /* 0x044fe200078e0219 */
[-C--:B------:R-:W-:Y:S01]  /*58b0*/  LEA.HI.X.SX32 R21, R27, R28.reuse, 0x1, P6 ;  /* 0x0000001c1b157211 */ /* 0x080fe200030f0eff */
[----:B------:R0:W-:Y:S01]  /*58c0*/  @P4 STG.E.U16 desc[UR14][R18.64], R15 ;  /* 0x0000000f12004986 */ /* 0x0001e2000c10150e */
[----:B------:R-:W-:Y:S01]  /*58d0*/  LEA R22, P6, R25, R3, 0x1 ;  /* 0x0000000319167211 */ /* 0x000fe200078c08ff */
[----:B-1----:R-:W-:Y:S01]  /*58e0*/  IMAD R17, R0, 0x2, R13 ;  /* 0x0000000200117824 */ /* 0x002fe200078e020d */
[----:B------:R-:W-:Y:S01]  /*58f0*/  PRMT R27, R15, 0x7632, R27 ;  /* 0x000076320f1b7816 */ /* 0x000fe2000000001b */
[----:B------:R1:W-:Y:S01]  /*5900*/  @P1 STG.E.U16 desc[UR14][R20.64], R24 ;  /* 0x0000001814001986 */ /* 0x0003e2000c10150e */
[----:B------:R-:W-:-:S02]  /*5910*/  LEA.HI.X.SX32 R23, R25, R28, 0x1, P6 ;  /* 0x0000001c19177211 */ /* 0x000fc400030f0eff */
[CC--:B------:R-:W-:Y:S02]  /*5920*/  LEA R12, P6, R13.reuse, R3.reuse, 0x1 ;  /* 0x000000030d0c7211 */ /* 0x0c0fe400078c08ff */
[----:B------:R-:W-:Y:S01]  /*5930*/  PRMT R25, R14, 0x7632, R25 ;  /* 0x000076320e197816 */ /* 0x000fe20000000019 */
[----:B------:R2:W-:Y:S01]  /*5940*/  @P2 STG.E.U16 desc[UR14][R22.64], R26 ;  /* 0x0000001a16002986 */ /* 0x0005e2000c10150e */
[-C--:B------:R-:W-:Y:S01]  /*5950*/  LEA.HI.X.SX32 R13, R13, R28.reuse, 0x1, P6 ;  /* 0x0000001c0d0d7211 */ /* 0x080fe200030f0eff */
[C---:B0-----:R-:W-:Y:S01]  /*5960*/  IMAD R19, R0.reuse, 0x2, R17 ;  /* 0x0000000200137824 */ /* 0x041fe200078e0211 */
[-C--:B------:R-:W-:Y:S02]  /*5970*/  LEA R14, P6, R17, R3.reuse, 0x1 ;  /* 0x00000003110e7211 */ /* 0x080fe400078c08ff */
[----:B------:R-:W-:Y:S01]  /*5980*/  ISETP.LT.AND P3, PT, R103, UR7, !P0 ;  /* 0x0000000767007c0c */ /* 0x000fe2000c761270 */
[----:B-1----:R-:W-:Y:S01]  /*5990*/  IMAD R21, R0, 0x2, R19 ;  /* 0x0000000200157824 */ /* 0x002fe200078e0213 */
[----:B------:R-:W-:Y:S01]  /*59a0*/  LEA.HI.X.SX32 R15, R17, R28, 0x1, P6 ;  /* 0x0000001c110f7211 */ /* 0x000fe200030f0eff */
[----:B------:R0:W-:Y:S01]  /*59b0*/  @P5 STG.E.U16 desc[UR14][R12.64], R25 ;  /* 0x000000190c005986 */ /* 0x0001e2000c10150e */
[----:B------:R-:W-:-:S02]  /*59c0*/  LEA R16, P6, R19, R3, 0x1 ;  /* 0x0000000313107211 */ /* 0x000fc400078c08ff */
[----:B------:R-:W-:Y:S01]  /*59d0*/  ISETP.LT.AND P4, PT, R102, UR7, !P0 ;  /* 0x0000000766007c0c */ /* 0x000fe2000c781270 */
[C---:B--2---:R-:W-:Y:S01]  /*59e0*/  IMAD R23, R0.reuse, 0x2, R21 ;  /* 0x0000000200177824 */ /* 0x044fe200078e0215 */
[-C--:B------:R-:W-:Y:S02]  /*59f0*/  LEA.HI.X.SX32 R17, R19, R28.reuse, 0x1, P6 ;  /* 0x0000001c13117211 */ /* 0x080fe400030f0eff */
[-C--:B------:R-:W-:Y:S02]  /*5a00*/  LEA R18, P6, R21, R3.reuse, 0x1 ;  /* 0x0000000315127211 */ /* 0x080fe400078c08ff */
[----:B------:R-:W-:Y:S01]  /*5a10*/  ISETP.LT.AND P1, PT, R101, UR7, !P0 ;  /* 0x0000000765007c0c */ /* 0x000fe2000c721270 */
[----:B------:R1:W-:Y:S01]  /*5a20*/  @P3 STG.E.U16 desc[UR14][R14.64], R27 ;  /* 0x0000001b0e003986 */ /* 0x0003e2000c10150e */
[----:B------:R-:W-:Y:S01]  /*5a30*/  LEA.HI.X.SX32 R19, R21, R28, 0x1, P6 ;  /* 0x0000001c15137211 */ /* 0x000fe200030f0eff */
[----:B------:R-:W-:Y:S01]  /*5a40*/  IMAD R21, R0, 0x2, R23 ;  /* 0x0000000200157824 */ /* 0x000fe200078e0217 */
[----:B0-----:R-:W-:Y:S01]  /*5a50*/  LEA R12, P6, R23, R3, 0x1 ;  /* 0x00000003170c7211 */ /* 0x001fe200078c08ff */
[----:B------:R-:W0:Y:S01]  /*5a60*/  LDS.128 R24, [R29+UR12] ;  /* 0x0000000c1d187984 */ /* 0x000e220008000c00 */
[----:B------:R-:W-:-:S02]  /*5a70*/  ISETP.LT.AND P2, PT, R100, UR7, !P0 ;  /* 0x0000000764007c0c */ /* 0x000fc4000c741270 */
[-C--:B------:R-:W-:Y:S01]  /*5a80*/  LEA.HI.X.SX32 R13, R23, R28.reuse, 0x1, P6 ;  /* 0x0000001c170d7211 */ /* 0x080fe200030f0eff */
[C---:B------:R-:W-:Y:S01]  /*5a90*/  IMAD R23, R0.reuse, 0x2, R21 ;  /* 0x0000000200177824 */ /* 0x040fe200078e0215 */
[----:B-----5:R2:W-:Y:S01]  /*5aa0*/  @P4 STG.E.U16 desc[UR14][R16.64], R8 ;  /* 0x0000000810004986 */ /* 0x0205e2000c10150e */
[----:B------:R-:W-:Y:S02]  /*5ab0*/  ISETP.LT.AND P5, PT, R99, UR7, !P0 ;  /* 0x0000000763007c0c */ /* 0x000fe4000c7a1270 */
[----:B-1----:R-:W-:Y:S01]  /*5ac0*/  LEA R14, P6, R21, R3, 0x1 ;  /* 0x00000003150e7211 */ /* 0x002fe200078c08ff */
[----:B------:R1:W-:Y:S01]  /*5ad0*/  @P1 STG.E.U16 desc[UR14][R18.64], R9 ;  /* 0x0000000912001986 */ /* 0x0003e2000c10150e */
[----:B------:R-:W-:Y:S02]  /*5ae0*/  PRMT R22, R9, 0x7632, R22 ;  /* 0x0000763209167816 */ /* 0x000fe40000000016 */
[----:B------:R-:W-:Y:S01]  /*5af0*/  LEA.HI.X.SX32 R15, R21, R28, 0x1, P6 ;  /* 0x0000001c150f7211 */ /* 0x000fe200030f0eff */
[----:B------:R-:W-:Y:S01]  /*5b00*/  IMAD R21, R0, 0x2, R23 ;  /* 0x0000000200157824 */ /* 0x000fe200078e0217 */
[----:B------:R-:W-:Y:S01]  /*5b10*/  ISETP.LT.AND P3, PT, R98, UR7, !P0 ;  /* 0x0000000762007c0c */ /* 0x000fe2000c761270 */
[----:B------:R3:W-:Y:S01]  /*5b20*/  @P2 STG.E.U16 desc[UR14][R12.64], R10 ;  /* 0x0000000a0c002986 */ /* 0x0007e2000c10150e */
[----:B------:R-:W-:-:S02]  /*5b30*/  PRMT R20, R8, 0x7632, R20 ;  /* 0x0000763208147816 */ /* 0x000fc40000000014 */
[-C--:B--2---:R-:W-:Y:S01]  /*5b40*/  LEA R16, P6, R23, R3.reuse, 0x1 ;  /* 0x0000000317107211 */ /* 0x084fe200078c08ff */
[----:B------:R2:W-:Y:S01]  /*5b50*/  @P5 STG.E.U16 desc[UR14][R14.64], R11 ;  /* 0x0000000b0e005986 */ /* 0x0005e2000c10150e */
[----:B------:R-:W-:Y:S01]  /*5b60*/  ISETP.LT.AND P4, PT, R97, UR7, !P0 ;  /* 0x0000000761007c0c */ /* 0x000fe2000c781270 */
[----:B-1----:R-:W-:Y:S01]  /*5b70*/  IMAD R9, R0, 0x2, R21 ;  /* 0x0000000200097824 */ /* 0x002fe200078e0215 */
[-C--:B------:R-:W-:Y:S02]  /*5b80*/  LEA.HI.X.SX32 R17, R23, R28.reuse, 0x1, P6 ;  /* 0x0000001c17117211 */ /* 0x080fe400030f0eff */
[CC--:B------:R-:W-:Y:S02]  /*5b90*/  LEA R18, P6, R21.reuse, R3.reuse, 0x1 ;  /* 0x0000000315127211 */ /* 0x0c0fe400078c08ff */
[----:B------:R-:W-:Y:S01]  /*5ba0*/  ISETP.LT.AND P1, PT, R96, UR7, !P0 ;  /* 0x0000000760007c0c */ /* 0x000fe2000c721270 */
[C---:B---3--:R-:W-:Y:S01]  /*5bb0*/  IMAD R13, R0.reuse, 0x2, R9 ;  /* 0x00000002000d7824 */ /* 0x048fe200078e0209 */
[-C--:B------:R-:W-:Y:S01]  /*5bc0*/  LEA.HI.X.SX32 R19, R21, R28.reuse, 0x1, P6 ;  /* 0x0000001c15137211 */ /* 0x080fe200030f0eff */
[----:B------:R1:W-:Y:S01]  /*5bd0*/  @P3 STG.E.U16 desc[UR14][R16.64], R20 ;  /* 0x0000001410003986 */ /* 0x0003e2000c10150e */
[C---:B------:R-:W-:Y:S01]  /*5be0*/  LEA R8, P6, R9.reuse, R3, 0x1 ;  /* 0x0000000309087211 */ /* 0x040fe200078c08ff */
[----:B--2---:R-:W-:Y:S01]  /*5bf0*/  IMAD R15, R0, 0x2, R13 ;  /* 0x00000002000f7824 */ /* 0x004fe200078e020d */
[----:B------:R-:W-:Y:S01]  /*5c00*/  PRMT R21, R10, 0x7632, R21 ;  /* 0x000076320a157816 */ /* 0x000fe20000000015 */
[----:B------:R2:W-:Y:S01]  /*5c10*/  @P4 STG.E.U16 desc[UR14][R18.64], R22 ;  /* 0x0000001612004986 */ /* 0x0005e2000c10150e */
[----:B------:R-:W-:-:S02]  /*5c20*/  LEA.HI.X.SX32 R9, R9, R28, 0x1, P6 ;  /* 0x0000001c09097211 */ /* 0x000fc400030f0eff */
[-C--:B------:R-:W-:Y:S02]  /*5c30*/  LEA R10, P6, R13, R3.reuse, 0x1 ;  /* 0x000000030d0a7211 */ /* 0x080fe400078c08ff */
[----:B------:R-:W-:Y:S01]  /*5c40*/  PRMT R23, R11, 0x7632, R23 ;  /* 0x000076320b177816 */ /* 0x000fe20000000017 */
[----:B------:R3:W-:Y:S01]  /*5c50*/  @P1 STG.E.U16 desc[UR14][R8.64], R21 ;  /* 0x0000001508001986 */ /* 0x0007e2000c10150e */
[-C--:B------:R-:W-:Y:S01]  /*5c60*/  LEA.HI.X.SX32 R11, R13, R28.reuse, 0x1, P6 ;  /* 0x0000001c0d0b7211 */ /* 0x080fe200030f0eff */
[C---:B-1----:R-:W-:Y:S01]  /*5c70*/  IMAD R17, R0.reuse, 0x2, R15 ;  /* 0x0000000200117824 */ /* 0x042fe200078e020f */
[----:B------:R-:W-:Y:S02]  /*5c80*/  LEA R12, P6, R15, R3, 0x1 ;  /* 0x000000030f0c7211 */ /* 0x000fe400078c08ff */
[----:B------:R-:W-:Y:S01]  /*5c90*/  ISETP.LT.AND P2, PT, R95, UR7, !P0 ;  /* 0x000000075f007c0c */ /* 0x000fe2000c741270 */
[----:B--2---:R-:W-:Y:S01]  /*5ca0*/  IMAD R19, R0, 0x2, R17 ;  /* 0x0000000200137824 */ /* 0x004fe200078e0211 */
[----:B------:R-:W-:-:S02]  /*5cb0*/  LEA.HI.X.SX32 R13, R15, R28, 0x1, P6 ;  /* 0x0000001c0f0d7211 */ /* 0x000fc400030f0eff */
[CC--:B------:R-:W-:Y:S02]  /*5cc0*/  LEA R14, P6, R17.reuse, R3.reuse, 0x1 ;  /* 0x00000003110e7211 */ /* 0x0c0fe400078c08ff */
[----:B------:R-:W-:Y:S02]  /*5cd0*/  ISETP.LT.AND P5, PT, R94, UR7, !P0 ;  /* 0x000000075e007c0c */ /* 0x000fe4000c7a1270 */
[----:B------:R-:W-:Y:S01]  /*5ce0*/  LEA.HI.X.SX32 R15, R17, R28, 0x1, P6 ;  /* 0x0000001c110f7211 */ /* 0x000fe200030f0eff */
[----:B------:R-:W-:Y:S01]  /*5cf0*/  IMAD R17, R0, 0x2, R19 ;  /* 0x0000000200117824 */ /* 0x000fe200078e0213 */
[----:B------:R-:W-:Y:S02]  /*5d00*/  ISETP.LT.AND P3, PT, R92, UR7, !P0 ;  /* 0x000000075c007c0c */ /* 0x000fe4000c761270 */
[----:B---3--:R-:W-:Y:S01]  /*5d10*/  LEA R8, P6, R19, R3, 0x1 ;  /* 0x0000000313087211 */ /* 0x008fe200078c08ff */
[----:B------:R1:W-:Y:S01]  /*5d20*/  @P2 STG.E.U16 desc[UR14][R10.64], R23 ;  /* 0x000000170a002986 */ /* 0x0003e2000c10150e */
[----:B------:R-:W-:-:S02]  /*5d30*/  ISETP.LT.AND P4, PT, R90, UR7, !P0 ;  /* 0x000000075a007c0c */ /* 0x000fc4000c781270 */
[----:B------:R-:W-:Y:S01]  /*5d40*/  LEA.HI.X.SX32 R9, R19, R28, 0x1, P6 ;  /* 0x0000001c13097211 */ /* 0x000fe200030f0eff */
[----:B------:R-:W-:Y:S01]  /*5d50*/  IMAD R19, R0, 0x2, R17 ;  /* 0x0000000200137824 */ /* 0x000fe200078e0211 */
[----:B------:R-:W-:Y:S01]  /*5d60*/  ISETP.LT.AND P1, PT, R88, UR7, !P0 ;  /* 0x0000000758007c0c */ /* 0x000fe2000c721270 */
[----:B------:R2:W-:Y:S01]  /*5d70*/  @P5 STG.E.U16 desc[UR14][R12.64], R4 ;  /* 0x000000040c005986 */ /* 0x0005e2000c10150e */
[----:B------:R-:W-:Y:S02]  /*5d80*/  ISETP.LT.AND P2, PT, R86, UR7, !P0 ;  /* 0x0000000756007c0c */ /* 0x000fe4000c741270 */
[----:B------:R-:W-:Y:S01]  /*5d90*/  ISETP.LT.AND P5, PT, R84, UR7, !P0 ;  /* 0x0000000754007c0c */ /* 0x000fe2000c7a1270 */
[----:B------:R3:W-:Y:S01]  /*5da0*/  @P3 STG.E.U16 desc[UR14][R14.64], R5 ;  /* 0x000000050e003986 */ /* 0x0007e2000c10150e */
[----:B------:R-:W-:Y:S02]  /*5db0*/  PRMT R16, R7, 0x7632, R16 ;  /* 0x0000763207107816 */ /* 0x000fe40000000010 */
[----:B-1----:R-:W-:Y:S01]  /*5dc0*/  LEA R10, P6, R17, R3, 0x1 ;  /* 0x00000003110a7211 */ /* 0x002fe200078c08ff */
[----:B------:R1:W-:Y:S01]  /*5dd0*/  @P4 STG.E.U16 desc[UR14][R8.64], R6 ;  /* 0x0000000608004986 */ /* 0x0003e2000c10150e */
[----:B------:R-:W-:-:S02]  /*5de0*/  ISETP.LT.AND P3, PT, R78, UR7, !P0 ;  /* 0x000000074e007c0c */ /* 0x000fc4000c761270 */
[-C--:B------:R-:W-:Y:S01]  /*5df0*/  LEA.HI.X.SX32 R11, R17, R28.reuse, 0x1, P6 ;  /* 0x0000001c110b7211 */ /* 0x080fe200030f0eff */
[----:B------:R-:W-:Y:S01]  /*5e00*/  IMAD R17, R0, 0x2, R19 ;  /* 0x0000000200117824 */ /* 0x000fe200078e0213 */
[CC--:B--2---:R-:W-:Y:S02]  /*5e10*/  LEA R12, P6, R19.reuse, R3.reuse, 0x1 ;  /* 0x00000003130c7211 */ /* 0x0c4fe400078c08ff */
[----:B------:R-:W-:Y:S01]  /*5e20*/  ISETP.LT.AND P4, PT, R70, UR7, !P0 ;  /* 0x0000000746007c0c */ /* 0x000fe2000c781270 */
[----:B------:R-:W-:Y:S01]  /*5e30*/  @P1 STG.E.U16 desc[UR14][R10.64], R7 ;  /* 0x000000070a001986 */ /* 0x000fe2000c10150e */
[----:B---3--:R-:W-:Y:S02]  /*5e40*/  PRMT R15, R4, 0x7632, R15 ;  /* 0x00007632040f7816 */ /* 0x008fe4000000000f */
[----:B------:R-:W-:Y:S01]  /*5e50*/  LEA.HI.X.SX32 R13, R19, R28, 0x1, P6 ;  /* 0x0000001c130d7211 */ /* 0x000fe200030f0eff */
[----:B-1----:R-:W-:Y:S01]  /*5e60*/  IMAD R9, R0, 0x2, R17 ;  /* 0x0000000200097824 */ /* 0x002fe200078e0211 */
[----:B------:R-:W-:-:S02]  /*5e70*/  LEA R14, P6, R17, R3, 0x1 ;  /* 0x00000003110e7211 */ /* 0x000fc400078c08ff */
[----:B------:R-:W-:Y:S01]  /*5e80*/  PRMT R5, R5, 0x7632, R5 ;  /* 0x0000763205057816 */ /* 0x000fe20000000005 */
[----:B------:R1:W-:Y:S01]  /*5e90*/  @P2 STG.E.U16 desc[UR14][R12.64], R15 ;  /* 0x0000000f0c002986 */ /* 0x0003e2000c10150e */
[----:B------:R-:W-:Y:S02]  /*5ea0*/  ISETP.LT.AND P1, PT, R68, UR7, !P0 ;  /* 0x0000000744007c0c */ /* 0x000fe4000c721270 */
[----:B------:R-:W-:Y:S02]  /*5eb0*/  ISETP.LT.AND P2, PT, R62, UR7, !P0 ;  /* 0x000000073e007c0c */ /* 0x000fe4000c741270 */
[----:B-1----:R-:W-:Y:S01]  /*5ec0*/  LEA.HI.X.SX32 R15, R17, R28, 0x1, P6 ;  /* 0x0000001c110f7211 */ /* 0x002fe200030f0eff */
[----:B------:R-:W-:Y:S01]  /*5ed0*/  IMAD R17, R0, 0x2, R9 ;  /* 0x0000000200117824 */ /* 0x000fe200078e0209 */
[----:B------:R-:W-:Y:S02]  /*5ee0*/  LEA R4, P6, R9, R3, 0x1 ;  /* 0x0000000309047211 */ /* 0x000fe400078c08ff */
[----:B------:R-:W-:Y:S01]  /*5ef0*/  PRMT R12, R6, 0x7632, R12 ;  /* 0x00007632060c7816 */ /* 0x000fe2000000000c */
[----:B------:R-:W-:Y:S01]  /*5f00*/  IMAD R7, R0, 0x2, R17 ;  /* 0x0000000200077824 */ /* 0x000fe200078e0211 */
[----:B------:R1:W-:Y:S01]  /*5f10*/  @P5 STG.E.U16 desc[UR14][R14.64], R5 ;  /* 0x000000050e005986 */ /* 0x0003e2000c10150e */
[----:B------:R-:W-:-:S02]  /*5f20*/  ISETP.LT.AND P5, PT, R60, UR7, !P0 ;  /* 0x000000073c007c0c */ /* 0x000fc4000c7a1270 */
[----:B------:R-:W-:-:S04]  /*5f30*/  IMAD R11, R0, 0x2, R7 ;  /* 0x00000002000b7824 */ /* 0x000fc800078e0207 */
[----:B------:R-:W-:Y:S01]  /*5f40*/  IMAD R13, R0, 0x2, R11 ;  /* 0x00000002000d7824 */ /* 0x000fe200078e020b */
[----:B-1----:R-:W-:-:S03]  /*5f50*/  LEA.HI.X.SX32 R5, R9, R28, 0x1, P6 ;  /* 0x0000001c09057211 */ /* 0x002fc600030f0eff */
[C---:B------:R-:W-:Y:S01]  /*5f60*/  IMAD R15, R0.reuse, 0x2, R13 ;  /* 0x00000002000f7824 */ /* 0x040fe200078e020d */
[-C--:B------:R-:W-:Y:S01]  /*5f70*/  LEA R8, P6, R17, R3.reuse, 0x1 ;  /* 0x0000000311087211 */ /* 0x080fe200078c08ff */
[----:B------:R1:W-:Y:S01]  /*5f80*/  @P3 STG.E.U16 desc[UR14][R4.64], R12 ;  /* 0x0000000c04003986 */ /* 0x0003e2000c10150e */
[-C--:B------:R-:W-:Y:S02]  /*5f90*/  LEA R6, P3, R7, R3.reuse, 0x1 ;  /* 0x0000000307067211 */ /* 0x080fe400078608ff */
[-C--:B------:R-:W-:Y:S01]  /*5fa0*/  LEA.HI.X.SX32 R9, R17, R28.reuse, 0x1, P6 ;  /* 0x0000001c11097211 */ /* 0x080fe200030f0eff */
[C---:B------:R-:W-:Y:S01]  /*5fb0*/  IMAD R17, R0.reuse, 0x2, R15 ;  /* 0x0000000200117824 */ /* 0x040fe200078e020f */
[----:B------:R-:W-:Y:S02]  /*5fc0*/  LEA R10, P6, R11, R3, 0x1 ;  /* 0x000000030b0a7211 */ /* 0x000fe400078c08ff */
[-C--:B------:R-:W-:Y:S01]  /*5fd0*/  LEA.HI.X.SX32 R7, R7, R28.reuse, 0x1, P3 ;  /* 0x0000001c07077211 */ /* 0x080fe200018f0eff */
[----:B------:R-:W-:Y:S01]  /*5fe0*/  IMAD R19, R0, 0x2, R17 ;  /* 0x0000000200137824 */ /* 0x000fe200078e0211 */
[----:B------:R2:W-:Y:S01]  /*5ff0*/  @P4 STG.E.U16 desc[UR14][R8.64], R16 ;  /* 0x0000001008004986 */ /* 0x0005e2000c10150e */
[----:B------:R-:W-:-:S02]  /*6000*/  LEA.HI.X.SX32 R11, R11, R28, 0x1, P6 ;  /* 0x0000001c0b0b7211 */ /* 0x000fc400030f0eff */
[C---:B------:R-:W-:Y:S01]  /*6010*/  IMAD R21, R0.reuse, 0x2, R19 ;  /* 0x0000000200157824 */ /* 0x040fe200078e0213 */
[----:B0-----:R-:W-:Y:S01]  /*6020*/  @P1 STG.E.U16 desc[UR14][R6.64], R24 ;  /* 0x0000001806001986 */ /* 0x001fe2000c10150e */
[-C--:B-1----:R-:W-:Y:S02]  /*6030*/  LEA R4, P1, R13, R3.reuse, 0x1 ;  /* 0x000000030d047211 */ /* 0x082fe400078208ff */
[-C--:B------:R-:W-:Y:S01]  /*6040*/  LEA R12, P6, R17, R3.reuse, 0x1 ;  /* 0x00000003110c7211 */ /* 0x080fe200078c08ff */
[----:B------:R0:W-:Y:S01]  /*6050*/  @P2 STG.E.U16 desc[UR14][R10.64], R25 ;  /* 0x000000190a002986 */ /* 0x0001e2000c10150e */
[----:B------:R-:W-:Y:S01]  /*6060*/  LEA.HI.X.SX32 R5, R13, R28, 0x1, P1 ;  /* 0x0000001c0d057211 */ /* 0x000fe200008f0eff */
[----:B------:R-:W-:Y:S01]  /*6070*/  IMAD R0, R0, 0x2, R21 ;  /* 0x0000000200007824 */ /* 0x000fe200078e0215 */
[----:B------:R-:W-:Y:S02]  /*6080*/  ISETP.LT.AND P4, PT, R54, UR7, !P0 ;  /* 0x0000000736007c0c */ /* 0x000fe4000c781270 */
[----:B--2---:R-:W-:Y:S01]  /*6090*/  LEA R8, P2, R15, R3, 0x1 ;  /* 0x000000030f087211 */ /* 0x004fe200078408ff */
[----:B------:R1:W-:Y:S01]  /*60a0*/  @P5 STG.E.U16 desc[UR14][R4.64], R26 ;  /* 0x0000001a04005986 */ /* 0x0003e2000c10150e */
[----:B------:R-:W-:-:S02]  /*60b0*/  ISETP.LT.AND P3, PT, R52, UR7, !P0 ;  /* 0x0000000734007c0c */ /* 0x000fc4000c761270 */
[-C--:B------:R-:W-:Y:S02]  /*60c0*/  LEA.HI.X.SX32 R9, R15, R28.reuse, 0x1, P2 ;  /* 0x0000001c0f097211 */ /* 0x080fe400010f0eff */
[----:B------:R-:W-:Y:S02]  /*60d0*/  ISETP.LT.AND P2, PT, R46, UR7, !P0 ;  /* 0x000000072e007c0c */ /* 0x000fe4000c741270 */
[----:B0-----:R-:W-:Y:S02]  /*60e0*/  LEA R10, P1, R21, R3, 0x1 ;  /* 0x00000003150a7211 */ /* 0x001fe400078208ff */
[-C--:B------:R-:W-:Y:S01]  /*60f0*/  LEA.HI.X.SX32 R13, R17, R28.reuse, 0x1, P6 ;  /* 0x0000001c110d7211 */ /* 0x080fe200030f0eff */
[----:B------:R0:W-:Y:S01]  /*6100*/  @P4 STG.E.U16 desc[UR14][R8.64], R27 ;  /* 0x0000001b08004986 */ /* 0x0001e2000c10150e */
[----:B------:R-:W-:Y:S02]  /*6110*/  LEA.HI.X.SX32 R11, R21, R28, 0x1, P1 ;  /* 0x0000001c150b7211 */ /* 0x000fe400008f0eff */
[----:B------:R-:W-:-:S02]  /*6120*/  ISETP.LT.AND P1, PT, R44, UR7, !P0 ;  /* 0x000000072c007c0c */ /* 0x000fc4000c721270 */
[CC--:B------:R-:W-:Y:S02]  /*6130*/  LEA R6, P6, R19.reuse, R3.reuse, 0x1 ;  /* 0x0000000313067211 */ /* 0x0c0fe400078c08ff */
[----:B------:R-:W-:Y:S02]  /*6140*/  ISETP.LT.AND P0, PT, R2, UR7, !P0 ;  /* 0x0000000702007c0c */ /* 0x000fe4000c701270 */
[----:B------:R-:W-:Y:S02]  /*6150*/  LEA.HI.X.SX32 R7, R19, R28, 0x1, P6 ;  /* 0x0000001c13077211 */ /* 0x000fe400030f0eff */
[----:B------:R-:W-:Y:S02]  /*6160*/  LEA R14, P6, R0, R3, 0x1 ;  /* 0x00000003000e7211 */ /* 0x000fe400078c08ff */
[----:B------:R-:W-:Y:S02]  /*6170*/  PRMT R24, R24, 0x7632, R24 ;  /* 0x0000763218187816 */ /* 0x000fe40000000018 */
[----:B------:R-:W-:-:S02]  /*6180*/  PRMT R3, R25, 0x7632, R3 ;  /* 0x0000763219037816 */ /* 0x000fc40000000003 */
[----:B-1----:R-:W-:Y:S01]  /*6190*/  PRMT R5, R26, 0x7632, R5 ;  /* 0x000076321a057816 */ /* 0x002fe20000000005 */
[----:B------:R0:W-:Y:S01]  /*61a0*/  @P3 STG.E.U16 desc[UR14][R12.64], R24 ;  /* 0x000000180c003986 */ /* 0x0001e2000c10150e */
[----:B------:R-:W-:-:S03]  /*61b0*/  LEA.HI.X.SX32 R15, R0, R28, 0x1, P6 ;  /* 0x0000001c000f7211 */ /* 0x000fc600030f0eff */
[----:B------:R0:W-:Y:S04]  /*61c0*/  @P2 STG.E.U16 desc[UR14][R6.64], R3 ;  /* 0x0000000306002986 */ /* 0x0001e8000c10150e */
[----:B------:R0:W-:Y:S01]  /*61d0*/  @P1 STG.E.U16 desc[UR14][R10.64], R5 ;  /* 0x000000050a001986 */ /* 0x0001e2000c10150e */
[----:B------:R-:W-:Y:S05]  /*61e0*/  @!P0 EXIT ;  /* 0x000000000000894d */ /* 0x000fea0003800000 */
[----:B0-----:R-:W-:-:S05]  /*61f0*/  PRMT R7, R27, 0x7632, R7 ;  /* 0x000076321b077816 */ /* 0x001fca0000000007 */
[----:B------:R-:W-:Y:S01]  /*6200*/  STG.E.U16 desc[UR14][R14.64], R7 ;  /* 0x000000070e007986 */ /* 0x000fe2000c10150e */
[----:B------:R-:W-:Y:S05]  /*6210*/  EXIT ;  /* 0x000000000000794d */ /* 0x000fea0003800000 */
.L_x_2:
[----:B------:R-:W-:-:S00]  /*6220*/  BRA `(.L_x_2) ;  /* 0xfffffffc00fc7947 */ /* 0x000fc0000383ffff */
[----:B------:R-:W-:-:S00]  /*6230*/  NOP ;  /* 0x0000000000007918 */ /* 0x000fc00000000000 */
        /* <DEDUP_REMOVED lines=12> */
.L_x_3:


//--------------------- .nv.shared.matmul_kernel  --------------------------
	.section	.nv.shared.matmul_kernel,"aw",@nobits
	.sectionflags	@""
	.align	16
	.zero		1024


//--------------------- .nv.shared.reserved.0     --------------------------
	.section	.nv.shared.reserved.0,"aw",@nobits
	.weak		__nv_reservedSMEM_offset_0_alias
	.size		__nv_reservedSMEM_offset_0_alias, 0, 0
	.other		__nv_reservedSMEM_offset_0_alias,@"STO_CUDA_RESERVED_SHARED STV_DEFAULT"
__nv_reservedSMEM_offset_0_alias:
	.zero		0


//--------------------- .nv.constant0.matmul_kernel --------------------------
	.section	.nv.constant0.matmul_kernel,"a",@progbits
	.sectionflags	@""
	.align	4
.nv.constant0.matmul_kernel:
	.zero		608


//--------------------- SYMBOLS --------------------------

	.type		.nv.reservedSmem.offset0,@object
	.size		.nv.reservedSmem.offset0,0x4
